// auto-generated by cutlass_sweep.gemm — config: {"arch": "sm_90", "cluster_m": 2, "cluster_n": 2, "dtype": "e5m2", "stages": 3, "tile_k": 128, "tile_m": 128, "tile_n": 64}
#include "cutlass/cutlass.h"
#include "cutlass/gemm/collective/collective_builder.hpp"
#include "cutlass/gemm/device/gemm_universal_adapter.h"
#include "cutlass/gemm/kernel/gemm_universal.hpp"
#include "cutlass/epilogue/collective/collective_builder.hpp"

using ElemA = cutlass::float_e5m2_t;
using ElemB = cutlass::float_e5m2_t;
using ElemCD = cutlass::float_e5m2_t;
using Acc  = float;
using TileShape    = cute::Shape<cute::_128, cute::_64, cute::_128>;
using ClusterShape = cute::Shape<cute::_2, cute::_2, cute::_1>;

using CollectiveEpilogue = typename cutlass::epilogue::collective::CollectiveBuilder<
    cutlass::arch::Sm90, cutlass::arch::OpClassTensorOp,
    TileShape, ClusterShape,
    cutlass::epilogue::collective::EpilogueTileAuto,
    Acc, Acc,
    ElemCD, cutlass::layout::RowMajor, 128 / cutlass::sizeof_bits<ElemCD>::value,
    ElemCD, cutlass::layout::RowMajor, 128 / cutlass::sizeof_bits<ElemCD>::value,
    cutlass::epilogue::collective::EpilogueScheduleAuto
  >::CollectiveOp;

using CollectiveMainloop = typename cutlass::gemm::collective::CollectiveBuilder<
    cutlass::arch::Sm90, cutlass::arch::OpClassTensorOp,
    ElemA, cutlass::layout::RowMajor, 128 / cutlass::sizeof_bits<ElemA>::value,
    ElemB, cutlass::layout::ColumnMajor, 128 / cutlass::sizeof_bits<ElemB>::value,
    Acc,
    TileShape, ClusterShape,
    cutlass::gemm::collective::StageCount<3>,
    cutlass::gemm::collective::KernelScheduleAuto
  >::CollectiveOp;

using GemmKernel = cutlass::gemm::kernel::GemmUniversal<
    cute::Shape<int,int,int,int>,
    CollectiveMainloop,
    CollectiveEpilogue
>;
using Gemm = cutlass::gemm::device::GemmUniversalAdapter<GemmKernel>;

// Force the device kernel symbol into the cubin without needing a host main.
auto* _anchor = &cutlass::device_kernel<GemmKernel>;


// ===== COMPILED SASS (sm_90a) =====

	.target	sm_90a

	.elftype	@"ET_EXEC"


//--------------------- .note.nv.tkinfo           --------------------------
	.section	.note.nv.tkinfo,"",@"SHT_NOTE"
	.sectionflags	@"SHF_NOTE_NV_TKINFO"
	.tkinfo
        /*0018*/ 	.word	0x00000002
        /*0030*/ 	.string	""
        /*0030*/ 	.string	"ptxas"
        /*0030*/ 	.string	"Cuda compilation tools, release 13.0, V13.0.88"
        /*0030*/ 	.string	"Build cuda_13.0.r13.0/compiler.36424714_0"
        /*0030*/ 	.string	"-arch sm_90a -m 64 "



//--------------------- .note.nv.cuinfo           --------------------------
	.section	.note.nv.cuinfo,"",@"SHT_NOTE"
	.sectionflags	@"SHF_NOTE_NV_CUINFO"
        /*0018*/ 	.short	0x0002
        /*001a*/ 	.short	0x005a
        /*001c*/ 	.short	0x0082
	.zero		2


//--------------------- .nv.info                  --------------------------
	.section	.nv.info,"",@"SHT_CUDA_INFO"
	.align	4


	//----- nvinfo : EIATTR_REGCOUNT
	.align		4
        /*0000*/ 	.byte	0x04, 0x2f
        /*0002*/ 	.short	(.L_12 - .L_11)
	.align		4
.L_11:
        /*0004*/ 	.word	index@(_ZN7cutlass13device_kernelINS_4gemm6kernel13GemmUniversalIN4cute5tupleIJiiiiEEENS1_10collective13CollectiveMmaINS1_37MainloopSm90TmaGmmaWarpSpecializedFP8ILi3ENS5_IJNS4_1CILi2EEESB_NSA_ILi1EEEEEENS1_35KernelTmaWarpSpecializedCooperativeEEENS5_IJNSA_ILi128EEENSA_ILi64EEESG_EEENS_12float_e5m2_tENS5_IJlSC_lEEESJ_SK_NS4_8TiledMMAINS4_8MMA_AtomIJNS4_4SM904GMMA30MMA_64x64x32_F32E5M2E5M2_SS_TNILNSO_7ScaleInE1ELSQ_1EEEEEENS4_6LayoutINS5_IJSB_SC_SC_EEENS5_IJSC_NSA_ILi0EEESV_EEEEENS5_IJNS4_10UnderscoreESY_SY_EEEEENS4_23SM90_TMA_LOAD_MULTICASTENS4_14ComposedLayoutINS4_7SwizzleILi3ELi4ELi3EEENS4_18smem_ptr_flag_bitsILi8EEENST_INS5_IJNSA_ILi8EEESG_EEENS5_IJSG_SC_EEEEEEEvNS4_8identityES11_S1B_vS1C_EENS_8epilogue10collective6detail29Sm90TmaWarpSpecializedAdapterINS1F_15DefaultEpilogueISJ_SK_SK_NS1E_6thread17LinearCombinationISJ_Li1EffLNS1J_9ScaleType4KindE0ELNS_15FloatRoundStyleE2ESJ_EENS1_15EpilogueDefaultEEEEEvvEEEEvNT_6ParamsE)
        /*0008*/ 	.word	0x000000a8


	//----- nvinfo : EIATTR_FRAME_SIZE
	.align		4
.L_12:
        /*000c*/ 	.byte	0x04, 0x11
        /*000e*/ 	.short	(.L_14 - .L_13)
	.align		4
.L_13:
        /*0010*/ 	.word	index@(_ZN7cutlass13device_kernelINS_4gemm6kernel13GemmUniversalIN4cute5tupleIJiiiiEEENS1_10collective13CollectiveMmaINS1_37MainloopSm90TmaGmmaWarpSpecializedFP8ILi3ENS5_IJNS4_1CILi2EEESB_NSA_ILi1EEEEEENS1_35KernelTmaWarpSpecializedCooperativeEEENS5_IJNSA_ILi128EEENSA_ILi64EEESG_EEENS_12float_e5m2_tENS5_IJlSC_lEEESJ_SK_NS4_8TiledMMAINS4_8MMA_AtomIJNS4_4SM904GMMA30MMA_64x64x32_F32E5M2E5M2_SS_TNILNSO_7ScaleInE1ELSQ_1EEEEEENS4_6LayoutINS5_IJSB_SC_SC_EEENS5_IJSC_NSA_ILi0EEESV_EEEEENS5_IJNS4_10UnderscoreESY_SY_EEEEENS4_23SM90_TMA_LOAD_MULTICASTENS4_14ComposedLayoutINS4_7SwizzleILi3ELi4ELi3EEENS4_18smem_ptr_flag_bitsILi8EEENST_INS5_IJNSA_ILi8EEESG_EEENS5_IJSG_SC_EEEEEEEvNS4_8identityES11_S1B_vS1C_EENS_8epilogue10collective6detail29Sm90TmaWarpSpecializedAdapterINS1F_15DefaultEpilogueISJ_SK_SK_NS1E_6thread17LinearCombinationISJ_Li1EffLNS1J_9ScaleType4KindE0ELNS_15FloatRoundStyleE2ESJ_EENS1_15EpilogueDefaultEEEEEvvEEEEvNT_6ParamsE)
        /*0014*/ 	.word	0x00000000


	//----- nvinfo : EIATTR_MIN_STACK_SIZE
	.align		4
.L_14:
        /*0018*/ 	.byte	0x04, 0x12
        /*001a*/ 	.short	(.L_16 - .L_15)
	.align		4
.L_15:
        /*001c*/ 	.word	index@(_ZN7cutlass13device_kernelINS_4gemm6kernel13GemmUniversalIN4cute5tupleIJiiiiEEENS1_10collective13CollectiveMmaINS1_37MainloopSm90TmaGmmaWarpSpecializedFP8ILi3ENS5_IJNS4_1CILi2EEESB_NSA_ILi1EEEEEENS1_35KernelTmaWarpSpecializedCooperativeEEENS5_IJNSA_ILi128EEENSA_ILi64EEESG_EEENS_12float_e5m2_tENS5_IJlSC_lEEESJ_SK_NS4_8TiledMMAINS4_8MMA_AtomIJNS4_4SM904GMMA30MMA_64x64x32_F32E5M2E5M2_SS_TNILNSO_7ScaleInE1ELSQ_1EEEEEENS4_6LayoutINS5_IJSB_SC_SC_EEENS5_IJSC_NSA_ILi0EEESV_EEEEENS5_IJNS4_10UnderscoreESY_SY_EEEEENS4_23SM90_TMA_LOAD_MULTICASTENS4_14ComposedLayoutINS4_7SwizzleILi3ELi4ELi3EEENS4_18smem_ptr_flag_bitsILi8EEENST_INS5_IJNSA_ILi8EEESG_EEENS5_IJSG_SC_EEEEEEEvNS4_8identityES11_S1B_vS1C_EENS_8epilogue10collective6detail29Sm90TmaWarpSpecializedAdapterINS1F_15DefaultEpilogueISJ_SK_SK_NS1E_6thread17LinearCombinationISJ_Li1EffLNS1J_9ScaleType4KindE0ELNS_15FloatRoundStyleE2ESJ_EENS1_15EpilogueDefaultEEEEEvvEEEEvNT_6ParamsE)
        /*0020*/ 	.word	0x00000000
.L_16:


//--------------------- .nv.compat                --------------------------
	.section	.nv.compat,"",@"SHT_CUDA_COMPAT_INFO"
	.align	4
        /*0000*/ 	.byte	0x02, 0x09, 0x01, 0x00, 0x02, 0x02, 0x04, 0x00, 0x02, 0x05, 0x05, 0x00, 0x03, 0x07, 0x01, 0x01
        /*0010*/ 	.byte	0x02, 0x03, 0x01, 0x00, 0x02, 0x06, 0x01, 0x00, 0x04, 0x0b, 0x08, 0x00, 0x00, 0x00, 0x00, 0x00
        /*0020*/ 	.byte	0x00, 0x00, 0x00, 0x00


//--------------------- .nv.info._ZN7cutlass13device_kernelINS_4gemm6kernel13GemmUniversalIN4cute5tupleIJiiiiEEENS1_10collective13CollectiveMmaINS1_37MainloopSm90TmaGmmaWarpSpecializedFP8ILi3ENS5_IJNS4_1CILi2EEESB_NSA_ILi1EEEEEENS1_35KernelTmaWarpSpecializedCooperativeEEENS5_IJNSA_ILi128EEENSA_ILi64EEESG_EEENS_12float_e5m2_tENS5_IJlSC_lEEESJ_SK_NS4_8TiledMMAINS4_8MMA_AtomIJNS4_4SM904GMMA30MMA_64x64x32_F32E5M2E5M2_SS_TNILNSO_7ScaleInE1ELSQ_1EEEEEENS4_6LayoutINS5_IJSB_SC_SC_EEENS5_IJSC_NSA_ILi0EEESV_EEEEENS5_IJNS4_10UnderscoreESY_SY_EEEEENS4_23SM90_TMA_LOAD_MULTICASTENS4_14ComposedLayoutINS4_7SwizzleILi3ELi4ELi3EEENS4_18smem_ptr_flag_bitsILi8EEENST_INS5_IJNSA_ILi8EEESG_EEENS5_IJSG_SC_EEEEEEEvNS4_8identityES11_S1B_vS1C_EENS_8epilogue10collective6detail29Sm90TmaWarpSpecializedAdapterINS1F_15DefaultEpilogueISJ_SK_SK_NS1E_6thread17LinearCombinationISJ_Li1EffLNS1J_9ScaleType4KindE0ELNS_15FloatRoundStyleE2ESJ_EENS1_15EpilogueDefaultEEEEEvvEEEEvNT_6ParamsE --------------------------
	.section	.nv.info._ZN7cutlass13device_kernelINS_4gemm6kernel13GemmUniversalIN4cute5tupleIJiiiiEEENS1_10collective13CollectiveMmaINS1_37MainloopSm90TmaGmmaWarpSpecializedFP8ILi3ENS5_IJNS4_1CILi2EEESB_NSA_ILi1EEEEEENS1_35KernelTmaWarpSpecializedCooperativeEEENS5_IJNSA_ILi128EEENSA_ILi64EEESG_EEENS_12float_e5m2_tENS5_IJlSC_lEEESJ_SK_NS4_8TiledMMAINS4_8MMA_AtomIJNS4_4SM904GMMA30MMA_64x64x32_F32E5M2E5M2_SS_TNILNSO_7ScaleInE1ELSQ_1EEEEEENS4_6LayoutINS5_IJSB_SC_SC_EEENS5_IJSC_NSA_ILi0EEESV_EEEEENS5_IJNS4_10UnderscoreESY_SY_EEEEENS4_23SM90_TMA_LOAD_MULTICASTENS4_14ComposedLayoutINS4_7SwizzleILi3ELi4ELi3EEENS4_18smem_ptr_flag_bitsILi8EEENST_INS5_IJNSA_ILi8EEESG_EEENS5_IJSG_SC_EEEEEEEvNS4_8identityES11_S1B_vS1C_EENS_8epilogue10collective6detail29Sm90TmaWarpSpecializedAdapterINS1F_15DefaultEpilogueISJ_SK_SK_NS1E_6thread17LinearCombinationISJ_Li1EffLNS1J_9ScaleType4KindE0ELNS_15FloatRoundStyleE2ESJ_EENS1_15EpilogueDefaultEEEEEvvEEEEvNT_6ParamsE,"",@"SHT_CUDA_INFO"
	.sectionflags	@""
	.align	4


	//----- nvinfo : EIATTR_CUDA_API_VERSION
	.align		4
        /*0000*/ 	.byte	0x04, 0x37
        /*0002*/ 	.short	(.L_18 - .L_17)
.L_17:
        /*0004*/ 	.word	0x00000082


	//----- nvinfo : EIATTR_KPARAM_INFO
	.align		4
.L_18:
        /*0008*/ 	.byte	0x04, 0x17
        /*000a*/ 	.short	(.L_20 - .L_19)
.L_19:
        /*000c*/ 	.word	0x00000000
        /*0010*/ 	.short	0x0000
        /*0012*/ 	.short	0x0070
        /*0014*/ 	.byte	0x00, 0xf0, 0x01, 0x10


	//----- nvinfo : EIATTR_SPARSE_MMA_MASK
	.align		4
.L_20:
        /*0018*/ 	.byte	0x03, 0x50
        /*001a*/ 	.short	0x0000


	//----- nvinfo : EIATTR_MAXREG_COUNT
	.align		4
        /*001c*/ 	.byte	0x03, 0x1b
        /*001e*/ 	.short	0x00a8


	//----- nvinfo : EIATTR_NUM_BARRIERS
	.align		4
        /*0020*/ 	.byte	0x02, 0x4c
        /*0022*/ 	.byte	0x01
	.zero		1


	//----- nvinfo : EIATTR_MERCURY_ISA_VERSION
	.align		4
        /*0024*/ 	.byte	0x03, 0x5f
        /*0026*/ 	.short	0x0101


	//----- nvinfo : EIATTR_INT_WARP_WIDE_INSTR_OFFSETS
	.align		4
        /*0028*/ 	.byte	0x04, 0x31
        /*002a*/ 	.short	(.L_22 - .L_21)


	//   ....[0]....
.L_21:
        /*002c*/ 	.word	0x00000450


	//   ....[1]....
        /*0030*/ 	.word	0x00000580


	//   ....[2]....
        /*0034*/ 	.word	0x00000660


	//----- nvinfo : EIATTR_COOP_GROUP_MASK_REGIDS
	.align		4
.L_22:
        /*0038*/ 	.byte	0x04, 0x29
        /*003a*/ 	.short	(.L_24 - .L_23)


	//   ....[0]....
.L_23:
        /*003c*/ 	.word	0xffffffff


	//   ....[1]....
        /*0040*/ 	.word	0xffffffff


	//   ....[2]....
        /*0044*/ 	.word	0xffffffff


	//   ....[3]....
        /*0048*/ 	.word	0xffffffff


	//   ....[4]....
        /*004c*/ 	.word	0xffffffff


	//   ....[5]....
        /*0050*/ 	.word	0xffffffff


	//----- nvinfo : EIATTR_COOP_GROUP_INSTR_OFFSETS
	.align		4
.L_24:
        /*0054*/ 	.byte	0x04, 0x28
        /*0056*/ 	.short	(.L_26 - .L_25)


	//   ....[0]....
.L_25:
        /*0058*/ 	.word	0x00000060


	//   ....[1]....
        /*005c*/ 	.word	0x00000070


	//   ....[2]....
        /*0060*/ 	.word	0x00000130


	//   ....[3]....
        /*0064*/ 	.word	0x000002b0


	//   ....[4]....
        /*0068*/ 	.word	0x000007d0


	//   ....[5]....
        /*006c*/ 	.word	0x00001240


	//----- nvinfo : EIATTR_REG_RECONFIG
	.align		4
.L_26:
        /*0070*/ 	.byte	0x01, 0x54
	.zero		2


	//----- nvinfo : EIATTR_MBARRIER_INSTR_OFFSETS
	.align		4
        /*0074*/ 	.byte	0x04, 0x39
        /*0076*/ 	.short	(.L_28 - .L_27)


	//   ....[0]....
.L_27:
        /*0078*/ 	.word	0x00000230
        /*007c*/ 	.word	0x000000ff
        /*0080*/ 	.word	0x00000000
        /*0084*/ 	.short	0x0100
        /*0086*/ 	.byte	0x08
	.zero		1


	//   ....[1]....
        /*0088*/ 	.word	0x00000240
        /*008c*/ 	.word	0x000000ff
        /*0090*/ 	.word	0x00000018
        /*0094*/ 	.short	0x0100
        /*0096*/ 	.byte	0x08
	.zero		1


	//   ....[2]....
        /*0098*/ 	.word	0x00000250
        /*009c*/ 	.word	0x000000ff
        /*00a0*/ 	.word	0x00000008
        /*00a4*/ 	.short	0x0100
        /*00a6*/ 	.byte	0x08
	.zero		1


	//   ....[3]....
        /*00a8*/ 	.word	0x00000260
        /*00ac*/ 	.word	0x000000ff
        /*00b0*/ 	.word	0x00000020
        /*00b4*/ 	.short	0x0100
        /*00b6*/ 	.byte	0x08
	.zero		1


	//   ....[4]....
        /*00b8*/ 	.word	0x00000270
        /*00bc*/ 	.word	0x000000ff
        /*00c0*/ 	.word	0x00000010
        /*00c4*/ 	.short	0x0100
        /*00c6*/ 	.byte	0x08
	.zero		1


	//   ....[5]....
        /*00c8*/ 	.word	0x00000280
        /*00cc*/ 	.word	0x000000ff
        /*00d0*/ 	.word	0x00000028
        /*00d4*/ 	.short	0x0100
        /*00d6*/ 	.byte	0x08
	.zero		1


	//   ....[6]....
        /*00d8*/ 	.word	0x000006e0
        /*00dc*/ 	.word	0x000000ff
        /*00e0*/ 	.word	0x00000040
        /*00e4*/ 	.short	0x0100
        /*00e6*/ 	.byte	0x06
	.zero		1


	//   ....[7]....
        /*00e8*/ 	.word	0x00000770
        /*00ec*/ 	.word	0x000000ff
        /*00f0*/ 	.word	0x00000048
        /*00f4*/ 	.short	0x0100
        /*00f6*/ 	.byte	0x06
	.zero		1


	//   ....[8]....
        /*00f8*/ 	.word	0x00001580
        /*00fc*/ 	.word	0x000000ff
        /*0100*/ 	.word	0x00000000
        /*0104*/ 	.short	0x010a
        /*0106*/ 	.byte	0x06
	.zero		1


	//   ....[9]....
        /*0108*/ 	.word	0x000015c0
        /*010c*/ 	.word	0x000000ff
        /*0110*/ 	.word	0x00000000
        /*0114*/ 	.short	0x010a
        /*0116*/ 	.byte	0x06
	.zero		1


	//   ....[10]....
        /*0118*/ 	.word	0x00001cc0
        /*011c*/ 	.word	0x000000ff
        /*0120*/ 	.word	0x00000000
        /*0124*/ 	.short	0x010a
        /*0126*/ 	.byte	0x0c
	.zero		1


	//   ....[11]....
        /*0128*/ 	.word	0x00001d00
        /*012c*/ 	.word	0x000000ff
        /*0130*/ 	.word	0x00000000
        /*0134*/ 	.short	0x010a
        /*0136*/ 	.byte	0x0c
	.zero		1


	//   ....[12]....
        /*0138*/ 	.word	0x000021f0
        /*013c*/ 	.word	0x0000000a
        /*0140*/ 	.word	0x00000000
        /*0144*/ 	.short	0x0101
        /*0146*/ 	.byte	0x3f
	.zero		1


	//   ....[13]....
        /*0148*/ 	.word	0x00002690
        /*014c*/ 	.word	0x00000008
        /*0150*/ 	.word	0x00000000
        /*0154*/ 	.short	0x0101
        /*0156*/ 	.byte	0x3f
	.zero		1


	//   ....[14]....
        /*0158*/ 	.word	0x00006020
        /*015c*/ 	.word	0x00000014
        /*0160*/ 	.word	0x00000018
        /*0164*/ 	.short	0x010a
        /*0166*/ 	.byte	0x3f
	.zero		1


	//   ....[15]....
        /*0168*/ 	.word	0x000063c0
        /*016c*/ 	.word	0x00000008
        /*0170*/ 	.word	0x00000048
        /*0174*/ 	.short	0x0101
        /*0176*/ 	.byte	0x3f
	.zero		1


	//   ....[16]....
        /*0178*/ 	.word	0x00006ae0
        /*017c*/ 	.word	0x00000004
        /*0180*/ 	.word	0x00000000
        /*0184*/ 	.short	0x010a
        /*0186*/ 	.byte	0x3f
	.zero		1


	//   ....[17]....
        /*0188*/ 	.word	0x00006b60
        /*018c*/ 	.word	0x00000006
        /*0190*/ 	.word	0x00000000
        /*0194*/ 	.short	0x010a
        /*0196*/ 	.byte	0x3f
	.zero		1


	//   ....[18]....
        /*0198*/ 	.word	0x00006bf0
        /*019c*/ 	.word	0x00000003
        /*01a0*/ 	.word	0x00000000
        /*01a4*/ 	.short	0x010a
        /*01a6*/ 	.byte	0x3f
	.zero		1


	//   ....[19]....
        /*01a8*/ 	.word	0x00006c60
        /*01ac*/ 	.word	0x00000009
        /*01b0*/ 	.word	0x00000000
        /*01b4*/ 	.short	0x010a
        /*01b6*/ 	.byte	0x3f
	.zero		1


	//   ....[20]....
        /*01b8*/ 	.word	0x00006cc0
        /*01bc*/ 	.word	0x0000000b
        /*01c0*/ 	.word	0x00000000
        /*01c4*/ 	.short	0x010a
        /*01c6*/ 	.byte	0x3f
	.zero		1


	//   ....[21]....
        /*01c8*/ 	.word	0x00006d90
        /*01cc*/ 	.word	0x00000014
        /*01d0*/ 	.word	0x00000018
        /*01d4*/ 	.short	0x010a
        /*01d6*/ 	.byte	0x3f
	.zero		1


	//   ....[22]....
        /*01d8*/ 	.word	0x00006e60
        /*01dc*/ 	.word	0x00000004
        /*01e0*/ 	.word	0x00000000
        /*01e4*/ 	.short	0x010a
        /*01e6*/ 	.byte	0x3f
	.zero		1


	//   ....[23]....
        /*01e8*/ 	.word	0x00006eb0
        /*01ec*/ 	.word	0x00000006
        /*01f0*/ 	.word	0x00000000
        /*01f4*/ 	.short	0x010a
        /*01f6*/ 	.byte	0x3f
	.zero		1


	//----- nvinfo : EIATTR_NUM_MBARRIERS
	.align		4
.L_28:
        /*01f8*/ 	.byte	0x03, 0x38
        /*01fa*/ 	.short	0x0008


	//----- nvinfo : EIATTR_EXIT_INSTR_OFFSETS
	.align		4
        /*01fc*/ 	.byte	0x04, 0x1c
        /*01fe*/ 	.short	(.L_30 - .L_29)


	//   ....[0]....
.L_29:
        /*0200*/ 	.word	0x00000930


	//   ....[1]....
        /*0204*/ 	.word	0x00001110


	//   ....[2]....
        /*0208*/ 	.word	0x00005660


	//   ....[3]....
        /*020c*/ 	.word	0x00005bc0


	//   ....[4]....
        /*0210*/ 	.word	0x00006c40


	//----- nvinfo : EIATTR_MAX_THREADS
	.align		4
.L_30:
        /*0214*/ 	.byte	0x04, 0x05
        /*0216*/ 	.short	(.L_32 - .L_31)
.L_31:
        /*0218*/ 	.word	0x00000180
        /*021c*/ 	.word	0x00000001
        /*0220*/ 	.word	0x00000001


	//----- nvinfo : EIATTR_CRS_STACK_SIZE
	.align		4
.L_32:
        /*0224*/ 	.byte	0x04, 0x1e
        /*0226*/ 	.short	(.L_34 - .L_33)
.L_33:
        /*0228*/ 	.word	0x00000000


	//----- nvinfo : EIATTR_CBANK_PARAM_SIZE
	.align		4
.L_34:
        /*022c*/ 	.byte	0x03, 0x19
        /*022e*/ 	.short	0x0470


	//----- nvinfo : EIATTR_PARAM_CBANK
	.align		4
        /*0230*/ 	.byte	0x04, 0x0a
        /*0232*/ 	.short	(.L_36 - .L_35)
	.align		4
.L_35:
        /*0234*/ 	.word	index@(.nv.constant0._ZN7cutlass13device_kernelINS_4gemm6kernel13GemmUniversalIN4cute5tupleIJiiiiEEENS1_10collective13CollectiveMmaINS1_37MainloopSm90TmaGmmaWarpSpecializedFP8ILi3ENS5_IJNS4_1CILi2EEESB_NSA_ILi1EEEEEENS1_35KernelTmaWarpSpecializedCooperativeEEENS5_IJNSA_ILi128EEENSA_ILi64EEESG_EEENS_12float_e5m2_tENS5_IJlSC_lEEESJ_SK_NS4_8TiledMMAINS4_8MMA_AtomIJNS4_4SM904GMMA30MMA_64x64x32_F32E5M2E5M2_SS_TNILNSO_7ScaleInE1ELSQ_1EEEEEENS4_6LayoutINS5_IJSB_SC_SC_EEENS5_IJSC_NSA_ILi0EEESV_EEEEENS5_IJNS4_10UnderscoreESY_SY_EEEEENS4_23SM90_TMA_LOAD_MULTICASTENS4_14ComposedLayoutINS4_7SwizzleILi3ELi4ELi3EEENS4_18smem_ptr_flag_bitsILi8EEENST_INS5_IJNSA_ILi8EEESG_EEENS5_IJSG_SC_EEEEEEEvNS4_8identityES11_S1B_vS1C_EENS_8epilogue10collective6detail29Sm90TmaWarpSpecializedAdapterINS1F_15DefaultEpilogueISJ_SK_SK_NS1E_6thread17LinearCombinationISJ_Li1EffLNS1J_9ScaleType4KindE0ELNS_15FloatRoundStyleE2ESJ_EENS1_15EpilogueDefaultEEEEEvvEEEEvNT_6ParamsE)
        /*0238*/ 	.short	0x0210
        /*023a*/ 	.short	0x0470


	//----- nvinfo : EIATTR_SW_WAR
	.align		4
.L_36:
        /*023c*/ 	.byte	0x04, 0x36
        /*023e*/ 	.short	(.L_38 - .L_37)
.L_37:
        /*0240*/ 	.word	0x00000008
.L_38:


//--------------------- .nv.callgraph             --------------------------
	.section	.nv.callgraph,"",@"SHT_CUDA_CALLGRAPH"
	.align	4
	.sectionentsize	8
	.align		4
        /*0000*/ 	.word	0x00000000
	.align		4
        /*0004*/ 	.word	0xffffffff
	.align		4
        /*0008*/ 	.word	0x00000000
	.align		4
        /*000c*/ 	.word	0xfffffffe
	.align		4
        /*0010*/ 	.word	0x00000000
	.align		4
        /*0014*/ 	.word	0xfffffffd
	.align		4
        /*0018*/ 	.word	0x00000000
	.align		4
        /*001c*/ 	.word	0xfffffffc


//--------------------- .nv.constant4             --------------------------
	.section	.nv.constant4,"a",@progbits
	.align	8
	.align		8
.nv.constant4:
        /*0000*/ 	.dword	_ZN39_INTERNAL_22f575d2_4_k_cu_d92e367b_50684cuda3std3__45__cpo5beginE
	.align		8
        /*0008*/ 	.dword	_ZN39_INTERNAL_22f575d2_4_k_cu_d92e367b_50684cuda3std3__45__cpo3endE
	.align		8
        /*0010*/ 	.dword	_ZN39_INTERNAL_22f575d2_4_k_cu_d92e367b_50684cuda3std3__45__cpo6cbeginE
	.align		8
        /*0018*/ 	.dword	_ZN39_INTERNAL_22f575d2_4_k_cu_d92e367b_50684cuda3std3__45__cpo4cendE
	.align		8
        /*0020*/ 	.dword	_ZN39_INTERNAL_22f575d2_4_k_cu_d92e367b_50684cuda3std3__441_GLOBAL__N__22f575d2_4_k_cu_d92e367b_50686ignoreE
	.align		8
        /*0028*/ 	.dword	_ZN39_INTERNAL_22f575d2_4_k_cu_d92e367b_50684cuda3std3__419piecewise_constructE
	.align		8
        /*0030*/ 	.dword	_ZN39_INTERNAL_22f575d2_4_k_cu_d92e367b_50684cuda3std3__48in_placeE
	.align		8
        /*0038*/ 	.dword	_ZN39_INTERNAL_22f575d2_4_k_cu_d92e367b_50684cuda3std6ranges3__45__cpo4swapE
	.align		8
        /*0040*/ 	.dword	_ZN39_INTERNAL_22f575d2_4_k_cu_d92e367b_50684cuda3std6ranges3__45__cpo9iter_moveE
	.align		8
        /*0048*/ 	.dword	_ZN39_INTERNAL_22f575d2_4_k_cu_d92e367b_50684cute7productE
	.align		8
        /*0050*/ 	.dword	_ZN39_INTERNAL_22f575d2_4_k_cu_d92e367b_50684cute1_E


//--------------------- .text._ZN7cutlass13device_kernelINS_4gemm6kernel13GemmUniversalIN4cute5tupleIJiiiiEEENS1_10collective13CollectiveMmaINS1_37MainloopSm90TmaGmmaWarpSpecializedFP8ILi3ENS5_IJNS4_1CILi2EEESB_NSA_ILi1EEEEEENS1_35KernelTmaWarpSpecializedCooperativeEEENS5_IJNSA_ILi128EEENSA_ILi64EEESG_EEENS_12float_e5m2_tENS5_IJlSC_lEEESJ_SK_NS4_8TiledMMAINS4_8MMA_AtomIJNS4_4SM904GMMA30MMA_64x64x32_F32E5M2E5M2_SS_TNILNSO_7ScaleInE1ELSQ_1EEEEEENS4_6LayoutINS5_IJSB_SC_SC_EEENS5_IJSC_NSA_ILi0EEESV_EEEEENS5_IJNS4_10UnderscoreESY_SY_EEEEENS4_23SM90_TMA_LOAD_MULTICASTENS4_14ComposedLayoutINS4_7SwizzleILi3ELi4ELi3EEENS4_18smem_ptr_flag_bitsILi8EEENST_INS5_IJNSA_ILi8EEESG_EEENS5_IJSG_SC_EEEEEEEvNS4_8identityES11_S1B_vS1C_EENS_8epilogue10collective6detail29Sm90TmaWarpSpecializedAdapterINS1F_15DefaultEpilogueISJ_SK_SK_NS1E_6thread17LinearCombinationISJ_Li1EffLNS1J_9ScaleType4KindE0ELNS_15FloatRoundStyleE2ESJ_EENS1_15EpilogueDefaultEEEEEvvEEEEvNT_6ParamsE --------------------------
	.section	.text._ZN7cutlass13device_kernelINS_4gemm6kernel13GemmUniversalIN4cute5tupleIJiiiiEEENS1_10collective13CollectiveMmaINS1_37MainloopSm90TmaGmmaWarpSpecializedFP8ILi3ENS5_IJNS4_1CILi2EEESB_NSA_ILi1EEEEEENS1_35KernelTmaWarpSpecializedCooperativeEEENS5_IJNSA_ILi128EEENSA_ILi64EEESG_EEENS_12float_e5m2_tENS5_IJlSC_lEEESJ_SK_NS4_8TiledMMAINS4_8MMA_AtomIJNS4_4SM904GMMA30MMA_64x64x32_F32E5M2E5M2_SS_TNILNSO_7ScaleInE1ELSQ_1EEEEEENS4_6LayoutINS5_IJSB_SC_SC_EEENS5_IJSC_NSA_ILi0EEESV_EEEEENS5_IJNS4_10UnderscoreESY_SY_EEEEENS4_23SM90_TMA_LOAD_MULTICASTENS4_14ComposedLayoutINS4_7SwizzleILi3ELi4ELi3EEENS4_18smem_ptr_flag_bitsILi8EEENST_INS5_IJNSA_ILi8EEESG_EEENS5_IJSG_SC_EEEEEEEvNS4_8identityES11_S1B_vS1C_EENS_8epilogue10collective6detail29Sm90TmaWarpSpecializedAdapterINS1F_15DefaultEpilogueISJ_SK_SK_NS1E_6thread17LinearCombinationISJ_Li1EffLNS1J_9ScaleType4KindE0ELNS_15FloatRoundStyleE2ESJ_EENS1_15EpilogueDefaultEEEEEvvEEEEvNT_6ParamsE,"ax",@progbits
	.align	128
.text._ZN7cutlass13device_kernelINS_4gemm6kernel13GemmUniversalIN4cute5tupleIJiiiiEEENS1_10collective13CollectiveMmaINS1_37MainloopSm90TmaGmmaWarpSpecializedFP8ILi3ENS5_IJNS4_1CILi2EEESB_NSA_ILi1EEEEEENS1_35KernelTmaWarpSpecializedCooperativeEEENS5_IJNSA_ILi128EEENSA_ILi64EEESG_EEENS_12float_e5m2_tENS5_IJlSC_lEEESJ_SK_NS4_8TiledMMAINS4_8MMA_AtomIJNS4_4SM904GMMA30MMA_64x64x32_F32E5M2E5M2_SS_TNILNSO_7ScaleInE1ELSQ_1EEEEEENS4_6LayoutINS5_IJSB_SC_SC_EEENS5_IJSC_NSA_ILi0EEESV_EEEEENS5_IJNS4_10UnderscoreESY_SY_EEEEENS4_23SM90_TMA_LOAD_MULTICASTENS4_14ComposedLayoutINS4_7SwizzleILi3ELi4ELi3EEENS4_18smem_ptr_flag_bitsILi8EEENST_INS5_IJNSA_ILi8EEESG_EEENS5_IJSG_SC_EEEEEEEvNS4_8identityES11_S1B_vS1C_EENS_8epilogue10collective6detail29Sm90TmaWarpSpecializedAdapterINS1F_15DefaultEpilogueISJ_SK_SK_NS1E_6thread17LinearCombinationISJ_Li1EffLNS1J_9ScaleType4KindE0ELNS_15FloatRoundStyleE2ESJ_EENS1_15EpilogueDefaultEEEEEvvEEEEvNT_6ParamsE:
        .type           _ZN7cutlass13device_kernelINS_4gemm6kernel13GemmUniversalIN4cute5tupleIJiiiiEEENS1_10collective13CollectiveMmaINS1_37MainloopSm90TmaGmmaWarpSpecializedFP8ILi3ENS5_IJNS4_1CILi2EEESB_NSA_ILi1EEEEEENS1_35KernelTmaWarpSpecializedCooperativeEEENS5_IJNSA_ILi128EEENSA_ILi64EEESG_EEENS_12float_e5m2_tENS5_IJlSC_lEEESJ_SK_NS4_8TiledMMAINS4_8MMA_AtomIJNS4_4SM904GMMA30MMA_64x64x32_F32E5M2E5M2_SS_TNILNSO_7ScaleInE1ELSQ_1EEEEEENS4_6LayoutINS5_IJSB_SC_SC_EEENS5_IJSC_NSA_ILi0EEESV_EEEEENS5_IJNS4_10UnderscoreESY_SY_EEEEENS4_23SM90_TMA_LOAD_MULTICASTENS4_14ComposedLayoutINS4_7SwizzleILi3ELi4ELi3EEENS4_18smem_ptr_flag_bitsILi8EEENST_INS5_IJNSA_ILi8EEESG_EEENS5_IJSG_SC_EEEEEEEvNS4_8identityES11_S1B_vS1C_EENS_8epilogue10collective6detail29Sm90TmaWarpSpecializedAdapterINS1F_15DefaultEpilogueISJ_SK_SK_NS1E_6thread17LinearCombinationISJ_Li1EffLNS1J_9ScaleType4KindE0ELNS_15FloatRoundStyleE2ESJ_EENS1_15EpilogueDefaultEEEEEvvEEEEvNT_6ParamsE,@function
        .size           _ZN7cutlass13device_kernelINS_4gemm6kernel13GemmUniversalIN4cute5tupleIJiiiiEEENS1_10collective13CollectiveMmaINS1_37MainloopSm90TmaGmmaWarpSpecializedFP8ILi3ENS5_IJNS4_1CILi2EEESB_NSA_ILi1EEEEEENS1_35KernelTmaWarpSpecializedCooperativeEEENS5_IJNSA_ILi128EEENSA_ILi64EEESG_EEENS_12float_e5m2_tENS5_IJlSC_lEEESJ_SK_NS4_8TiledMMAINS4_8MMA_AtomIJNS4_4SM904GMMA30MMA_64x64x32_F32E5M2E5M2_SS_TNILNSO_7ScaleInE1ELSQ_1EEEEEENS4_6LayoutINS5_IJSB_SC_SC_EEENS5_IJSC_NSA_ILi0EEESV_EEEEENS5_IJNS4_10UnderscoreESY_SY_EEEEENS4_23SM90_TMA_LOAD_MULTICASTENS4_14ComposedLayoutINS4_7SwizzleILi3ELi4ELi3EEENS4_18smem_ptr_flag_bitsILi8EEENST_INS5_IJNSA_ILi8EEESG_EEENS5_IJSG_SC_EEEEEEEvNS4_8identityES11_S1B_vS1C_EENS_8epilogue10collective6detail29Sm90TmaWarpSpecializedAdapterINS1F_15DefaultEpilogueISJ_SK_SK_NS1E_6thread17LinearCombinationISJ_Li1EffLNS1J_9ScaleType4KindE0ELNS_15FloatRoundStyleE2ESJ_EENS1_15EpilogueDefaultEEEEEvvEEEEvNT_6ParamsE,(.L_x_140 - _ZN7cutlass13device_kernelINS_4gemm6kernel13GemmUniversalIN4cute5tupleIJiiiiEEENS1_10collective13CollectiveMmaINS1_37MainloopSm90TmaGmmaWarpSpecializedFP8ILi3ENS5_IJNS4_1CILi2EEESB_NSA_ILi1EEEEEENS1_35KernelTmaWarpSpecializedCooperativeEEENS5_IJNSA_ILi128EEENSA_ILi64EEESG_EEENS_12float_e5m2_tENS5_IJlSC_lEEESJ_SK_NS4_8TiledMMAINS4_8MMA_AtomIJNS4_4SM904GMMA30MMA_64x64x32_F32E5M2E5M2_SS_TNILNSO_7ScaleInE1ELSQ_1EEEEEENS4_6LayoutINS5_IJSB_SC_SC_EEENS5_IJSC_NSA_ILi0EEESV_EEEEENS5_IJNS4_10UnderscoreESY_SY_EEEEENS4_23SM90_TMA_LOAD_MULTICASTENS4_14ComposedLayoutINS4_7SwizzleILi3ELi4ELi3EEENS4_18smem_ptr_flag_bitsILi8EEENST_INS5_IJNSA_ILi8EEESG_EEENS5_IJSG_SC_EEEEEEEvNS4_8identityES11_S1B_vS1C_EENS_8epilogue10collective6detail29Sm90TmaWarpSpecializedAdapterINS1F_15DefaultEpilogueISJ_SK_SK_NS1E_6thread17LinearCombinationISJ_Li1EffLNS1J_9ScaleType4KindE0ELNS_15FloatRoundStyleE2ESJ_EENS1_15EpilogueDefaultEEEEEvvEEEEvNT_6ParamsE)
        .other          _ZN7cutlass13device_kernelINS_4gemm6kernel13GemmUniversalIN4cute5tupleIJiiiiEEENS1_10collective13CollectiveMmaINS1_37MainloopSm90TmaGmmaWarpSpecializedFP8ILi3ENS5_IJNS4_1CILi2EEESB_NSA_ILi1EEEEEENS1_35KernelTmaWarpSpecializedCooperativeEEENS5_IJNSA_ILi128EEENSA_ILi64EEESG_EEENS_12float_e5m2_tENS5_IJlSC_lEEESJ_SK_NS4_8TiledMMAINS4_8MMA_AtomIJNS4_4SM904GMMA30MMA_64x64x32_F32E5M2E5M2_SS_TNILNSO_7ScaleInE1ELSQ_1EEEEEENS4_6LayoutINS5_IJSB_SC_SC_EEENS5_IJSC_NSA_ILi0EEESV_EEEEENS5_IJNS4_10UnderscoreESY_SY_EEEEENS4_23SM90_TMA_LOAD_MULTICASTENS4_14ComposedLayoutINS4_7SwizzleILi3ELi4ELi3EEENS4_18smem_ptr_flag_bitsILi8EEENST_INS5_IJNSA_ILi8EEESG_EEENS5_IJSG_SC_EEEEEEEvNS4_8identityES11_S1B_vS1C_EENS_8epilogue10collective6detail29Sm90TmaWarpSpecializedAdapterINS1F_15DefaultEpilogueISJ_SK_SK_NS1E_6thread17LinearCombinationISJ_Li1EffLNS1J_9ScaleType4KindE0ELNS_15FloatRoundStyleE2ESJ_EENS1_15EpilogueDefaultEEEEEvvEEEEvNT_6ParamsE,@"STO_CUDA_ENTRY STV_DEFAULT"
_ZN7cutlass13device_kernelINS_4gemm6kernel13GemmUniversalIN4cute5tupleIJiiiiEEENS1_10collective13CollectiveMmaINS1_37MainloopSm90TmaGmmaWarpSpecializedFP8ILi3ENS5_IJNS4_1CILi2EEESB_NSA_ILi1EEEEEENS1_35KernelTmaWarpSpecializedCooperativeEEENS5_IJNSA_ILi128EEENSA_ILi64EEESG_EEENS_12float_e5m2_tENS5_IJlSC_lEEESJ_SK_NS4_8TiledMMAINS4_8MMA_AtomIJNS4_4SM904GMMA30MMA_64x64x32_F32E5M2E5M2_SS_TNILNSO_7ScaleInE1ELSQ_1EEEEEENS4_6LayoutINS5_IJSB_SC_SC_EEENS5_IJSC_NSA_ILi0EEESV_EEEEENS5_IJNS4_10UnderscoreESY_SY_EEEEENS4_23SM90_TMA_LOAD_MULTICASTENS4_14ComposedLayoutINS4_7SwizzleILi3ELi4ELi3EEENS4_18smem_ptr_flag_bitsILi8EEENST_INS5_IJNSA_ILi8EEESG_EEENS5_IJSG_SC_EEEEEEEvNS4_8identityES11_S1B_vS1C_EENS_8epilogue10collective6detail29Sm90TmaWarpSpecializedAdapterINS1F_15DefaultEpilogueISJ_SK_SK_NS1E_6thread17LinearCombinationISJ_Li1EffLNS1J_9ScaleType4KindE0ELNS_15FloatRoundStyleE2ESJ_EENS1_15EpilogueDefaultEEEEEvvEEEEvNT_6ParamsE:
[----:B------:R-:W-:Y:S01]  /*0000*/  LDC R1, c[0x0][0x28] ;  /* 0x00000a00ff017b82 */ /* 0x000fe20000000800 */
[----:B------:R-:W0:Y:S01]  /*0010*/  S2R R0, SR_TID.X ;  /* 0x0000000000007919 */ /* 0x000e220000002100 */
[----:B------:R-:W-:Y:S01]  /*0020*/  ELECT P0, URZ, PT ;  /* 0x00000000003f782f */ /* 0x000fe20003800000 */
[----:B------:R-:W-:Y:S01]  /*0030*/  BSSY B0, `(.L_x_0) ;  /* 0x000000f000007945 */ /* 0x000fe20003800000 */
[--C-:B0-----:R-:W-:Y:S02]  /*0040*/  SHF.R.U32.HI R2, RZ, 0x5, R0.reuse ;  /* 0x00000005ff027819 */ /* 0x101fe40000011600 */
[----:B------:R-:W-:-:S03]  /*0050*/  SHF.R.U32.HI R3, RZ, 0x7, R0 ;  /* 0x00000007ff037819 */ /* 0x000fc60000011600 */
[----:B------:R-:W0:Y:S04]  /*0060*/  SHFL.IDX PT, R7, R2, RZ, 0x1f ;  /* 0x00001fff02077589 */ /* 0x000e2800000e0000 */
[----:B------:R1:W2:Y:S01]  /*0070*/  SHFL.IDX PT, R4, R3, RZ, 0x1f ;  /* 0x00001fff03047589 */ /* 0x0002a200000e0000 */
[----:B0-----:R-:W-:-:S13]  /*0080*/  ISETP.NE.OR P0, PT, R7, RZ, !P0 ;  /* 0x000000ff0700720c */ /* 0x001fda0004705670 */
[----:B-12---:R-:W-:Y:S05]  /*0090*/  @P0 BRA `(.L_x_1) ;  /* 0x0000000000200947 */ /* 0x006fea0003800000 */
[----:B------:R-:W-:Y:S02]  /*00a0*/  ULDC.64 UR4, c[0x0][0x198] ;  /* 0x0000660000047ab9 */ /* 0x000fe40000000a00 */
[----:B------:R-:W-:Y:S02]  /*00b0*/  UIADD3 UR6, UP0, UR4, 0xf0, URZ ;  /* 0x000000f004067890 */ /* 0x000fe4000ff1e03f */
[----:B------:R-:W-:Y:S02]  /*00c0*/  UIADD3 UR4, UP1, UR4, 0x1f0, URZ ;  /* 0x000001f004047890 */ /* 0x000fe4000ff3e03f */
[----:B------:R-:W-:Y:S02]  /*00d0*/  UIADD3.X UR7, URZ, UR5, URZ, UP0, !UPT ;  /* 0x000000053f077290 */ /* 0x000fe400087fe43f */
[----:B------:R-:W-:-:S07]  /*00e0*/  UIADD3.X UR5, URZ, UR5, URZ, UP1, !UPT ;  /* 0x000000053f057290 */ /* 0x000fce0008ffe43f */
[----:B------:R0:W-:Y:S02]  /*00f0*/  UTMACCTL.PF [UR6] ;  /* 0x00000000060079b9 */ /* 0x0001e40008040000 */
[----:B------:R0:W-:Y:S02]  /*0100*/  UTMACCTL.PF [UR4] ;  /* 0x00000000040079b9 */ /* 0x0001e40008040000 */
[----:B0-----:R-:W-:Y:S01]  /*0110*/  NOP ;  /* 0x0000000000007918 */ /* 0x001fe20000000000 */
.L_x_1:
[----:B------:R-:W-:Y:S05]  /*0120*/  BSYNC B0 ;  /* 0x0000000000007941 */ /* 0x000fea0003800000 */
.L_x_0:
[----:B------:R-:W0:Y:S02]  /*0130*/  SHFL.IDX PT, R3, R2, RZ, 0x1f ;  /* 0x00001fff02037589 */ /* 0x000e2400000e0000 */
[----:B0-----:R-:W-:-:S13]  /*0140*/  ISETP.NE.AND P0, PT, R3, RZ, PT ;  /* 0x000000ff0300720c */ /* 0x001fda0003f05270 */
[----:B------:R-:W-:Y:S05]  /*0150*/  @P0 BRA `(.L_x_2) ;  /* 0x0000000000500947 */ /* 0x000fea0003800000 */
[----:B------:R-:W0:Y:S01]  /*0160*/  S2UR UR8, SR_CgaCtaId ;  /* 0x00000000000879c3 */ /* 0x000e220000008800 */
[----:B------:R-:W-:Y:S01]  /*0170*/  UMOV UR4, 0x400 ;  /* 0x0000040000047882 */ /* 0x000fe20000000000 */
[----:B------:R-:W-:Y:S01]  /*0180*/  UMOV UR5, 0x1 ;  /* 0x0000000100057882 */ /* 0x000fe20000000000 */
[----:B------:R-:W-:Y:S01]  /*0190*/  UMOV UR6, 0x6 ;  /* 0x0000000600067882 */ /* 0x000fe20000000000 */
[----:B------:R-:W-:Y:S01]  /*01a0*/  ELECT P0, URZ, PT ;  /* 0x00000000003f782f */ /* 0x000fe20003800000 */
[----:B------:R-:W-:-:S04]  /*01b0*/  UIADD3 UR6, -UR6, 0x100000, URZ ;  /* 0x0010000006067890 */ /* 0x000fc8000fffe13f */
[----:B------:R-:W-:Y:S02]  /*01c0*/  USHF.L.U32 UR7, UR6, 0xb, URZ ;  /* 0x0000000b06077899 */ /* 0x000fe4000800063f */
[----:B------:R-:W-:Y:S02]  /*01d0*/  USHF.L.U32 UR6, UR6, 0x1, URZ ;  /* 0x0000000106067899 */ /* 0x000fe4000800063f */
[----:B0-----:R-:W-:Y:S02]  /*01e0*/  ULEA UR8, UR8, UR4, 0x18 ;  /* 0x0000000408087291 */ /* 0x001fe4000f8ec03f */
[----:B------:R-:W-:-:S04]  /*01f0*/  UIADD3 UR4, -UR5, 0x100000, URZ ;  /* 0x0010000005047890 */ /* 0x000fc8000fffe13f */
[----:B------:R-:W-:Y:S02]  /*0200*/  USHF.L.U32 UR5, UR4, 0xb, URZ ;  /* 0x0000000b04057899 */ /* 0x000fe4000800063f */
[----:B------:R-:W-:Y:S01]  /*0210*/  USHF.L.U32 UR4, UR4, 0x1, URZ ;  /* 0x0000000104047899 */ /* 0x000fe2000800063f */
[----:B------:R-:W0:Y:S11]  /*0220*/  FENCE.VIEW.ASYNC.S ;  /* 0x00000000000073c6 */ /* 0x000e360000000000 */
[----:B0-----:R0:W1:Y:S01]  /*0230*/  SYNCS.EXCH.64 URZ, [UR8], UR4 ;  /* 0x00000004083f75b2 */ /* 0x0010620008000100 */
[----:B------:R0:W2:Y:S01]  /*0240*/  SYNCS.EXCH.64 URZ, [UR8+0x18], UR6 ;  /* 0x00001806083f75b2 */ /* 0x0000a20008000100 */
[----:B------:R0:W3:Y:S01]  /*0250*/  SYNCS.EXCH.64 URZ, [UR8+0x8], UR4 ;  /* 0x00000804083f75b2 */ /* 0x0000e20008000100 */
[----:B------:R0:W4:Y:S01]  /*0260*/  SYNCS.EXCH.64 URZ, [UR8+0x20], UR6 ;  /* 0x00002006083f75b2 */ /* 0x0001220008000100 */
[----:B------:R0:W0:Y:S01]  /*0270*/  SYNCS.EXCH.64 URZ, [UR8+0x10], UR4 ;  /* 0x00001004083f75b2 */ /* 0x0000220008000100 */
[----:B------:R0:W0:Y:S01]  /*0280*/  SYNCS.EXCH.64 URZ, [UR8+0x28], UR6 ;  /* 0x00002806083f75b2 */ /* 0x0000220008000100 */
[----:B------:R-:W-:Y:S01]  /*0290*/  NOP ;  /* 0x0000000000007918 */ /* 0x000fe20000000000 */
.L_x_2:
[----:B------:R-:W-:Y:S01]  /*02a0*/  SHF.R.S32.HI R5, RZ, 0x1f, R0 ;  /* 0x0000001fff057819 */ /* 0x000fe20000011400 */
[----:B------:R-:W5:Y:S01]  /*02b0*/  SHFL.IDX PT, R2, R2, RZ, 0x1f ;  /* 0x00001fff02027589 */ /* 0x000f6200000e0000 */
[----:B0-----:R-:W0:Y:S01]  /*02c0*/  S2UR UR8, SR_CTAID.X ;  /* 0x00000000000879c3 */ /* 0x001e220000002500 */
[----:B------:R-:W-:Y:S02]  /*02d0*/  ELECT P0, URZ, PT ;  /* 0x00000000003f782f */ /* 0x000fe40003800000 */
[----:B------:R-:W-:Y:S01]  /*02e0*/  LEA.HI R5, R5, R0, RZ, 0x7 ;  /* 0x0000000005057211 */ /* 0x000fe200078f38ff */
[----:B------:R-:W1:Y:S01]  /*02f0*/  S2R R8, SR_CTAID.Y ;  /* 0x0000000000087919 */ /* 0x000e620000002600 */
[----:B------:R-:W-:Y:S01]  /*0300*/  ULDC UR4, c[0x0][0x150] ;  /* 0x0000540000047ab9 */ /* 0x000fe20000000800 */
[----:B------:R-:W-:Y:S01]  /*0310*/  VIADD R16, R4, 0xffffffff ;  /* 0xffffffff04107836 */ /* 0x000fe20000000000 */
[----:B------:R-:W-:Y:S01]  /*0320*/  LOP3.LUT R5, R5, 0xffffff80, RZ, 0xc0, !PT ;  /* 0xffffff8005057812 */ /* 0x000fe200078ec0ff */
[----:B------:R-:W-:Y:S01]  /*0330*/  NOP ;  /* 0x0000000000007918 */ /* 0x000fe20000000000 */
[----:B------:R-:W2:Y:S01]  /*0340*/  LDC R12, c[0x0][0x144] ;  /* 0x00005100ff0c7b82 */ /* 0x000ea20000000800 */
[----:B------:R-:W-:Y:S01]  /*0350*/  NOP ;  /* 0x0000000000007918 */ /* 0x000fe20000000000 */
[----:B------:R-:W-:Y:S01]  /*0360*/  ISETP.GE.U32.AND P6, PT, R16, 0x2, PT ;  /* 0x000000021000780c */ /* 0x000fe20003fc6070 */
[----:B------:R-:W-:Y:S01]  /*0370*/  IMAD.IADD R5, R0, 0x1, -R5 ;  /* 0x0000000100057824 */ /* 0x000fe200078e0a05 */
[----:B------:R-:W-:-:S04]  /*0380*/  ISETP.NE.AND P3, PT, R4, RZ, PT ;  /* 0x000000ff0400720c */ /* 0x000fc80003f65270 */
[----:B------:R-:W-:Y:S01]  /*0390*/  SHF.R.S32.HI R6, RZ, 0x1f, R5 ;  /* 0x0000001fff067819 */ /* 0x000fe20000011405 */
[----:B------:R-:W3:Y:S03]  /*03a0*/  LDC R14, c[0x0][0x140] ;  /* 0x00005000ff0e7b82 */ /* 0x000ee60000000800 */
[----:B------:R-:W-:Y:S02]  /*03b0*/  LEA.HI R6, R6, R5, RZ, 0x3 ;  /* 0x0000000506067211 */ /* 0x000fe400078f18ff */
[----:B-----5:R-:W-:Y:S02]  /*03c0*/  ISETP.NE.OR P0, PT, R2, RZ, !P0 ;  /* 0x000000ff0200720c */ /* 0x020fe40004705670 */
[--C-:B------:R-:W-:Y:S02]  /*03d0*/  SHF.R.S32.HI R2, RZ, 0x3, R6.reuse ;  /* 0x00000003ff027819 */ /* 0x100fe40000011406 */
[----:B------:R-:W-:-:S02]  /*03e0*/  SHF.R.S32.HI R11, RZ, 0x1f, R6 ;  /* 0x0000001fff0b7819 */ /* 0x000fc40000011406 */
[----:B------:R-:W-:Y:S02]  /*03f0*/  SHF.R.S32.HI R6, RZ, 0x1f, R3 ;  /* 0x0000001fff067819 */ /* 0x000fe40000011403 */
[----:B0-----:R-:W-:Y:S02]  /*0400*/  I2FP.F32.U32 R10, UR8 ;  /* 0x00000008000a7c45 */ /* 0x001fe40008201000 */
[----:B------:R-:W-:Y:S02]  /*0410*/  LEA.HI R11, R11, R2, RZ, 0x2 ;  /* 0x000000020b0b7211 */ /* 0x000fe400078f10ff */
[----:B------:R-:W-:Y:S01]  /*0420*/  LEA.HI R6, R6, R3, RZ, 0x2 ;  /* 0x0000000306067211 */ /* 0x000fe200078f10ff */
[----:B------:R-:W-:Y:S01]  /*0430*/  FMUL R10, R10, UR4 ;  /* 0x000000040a0a7c20 */ /* 0x000fe20008400000 */
[----:B------:R-:W-:Y:S01]  /*0440*/  LOP3.LUT R11, R11, 0xfffffffc, RZ, 0xc0, !PT ;  /* 0xfffffffc0b0b7812 */ /* 0x000fe200078ec0ff */
[----:B------:R-:W-:Y:S01]  /*0450*/  VOTEU.ALL UP0, P0 ;  /* 0x00000000003f7886 */ /* 0x000fe20000000000 */
[----:B------:R-:W-:Y:S01]  /*0460*/  LOP3.LUT R6, R6, 0x3ffffffc, RZ, 0xc0, !PT ;  /* 0x3ffffffc06067812 */ /* 0x000fe200078ec0ff */
[----:B------:R-:W-:Y:S01]  /*0470*/  ULDC UR4, c[0x0][0x154] ;  /* 0x0000550000047ab9 */ /* 0x000fe20000000800 */
[----:B-1----:R-:W-:Y:S01]  /*0480*/  I2FP.F32.U32 R13, R8 ;  /* 0x00000008000d7245 */ /* 0x002fe20000201000 */
[----:B------:R-:W0:Y:S01]  /*0490*/  F2I.U32.TRUNC.NTZ R10, R10 ;  /* 0x0000000a000a7305 */ /* 0x000e22000020f000 */
[----:B------:R-:W-:Y:S01]  /*04a0*/  IMAD.IADD R11, R2, 0x1, -R11 ;  /* 0x00000001020b7824 */ /* 0x000fe200078e0a0b */
[----:B------:R-:W1:Y:S01]  /*04b0*/  @!UP0 S2UR UR7, SR_CgaCtaId ;  /* 0x00000000000789c3 */ /* 0x000e620000008800 */
[----:B------:R-:W-:-:S02]  /*04c0*/  IMAD.IADD R6, R3, 0x1, -R6 ;  /* 0x0000000103067824 */ /* 0x000fc400078e0a06 */
[----:B------:R-:W-:Y:S01]  /*04d0*/  FMUL R13, R13, UR4 ;  /* 0x000000040d0d7c20 */ /* 0x000fe20008400000 */
[----:B------:R-:W-:Y:S01]  /*04e0*/  UMOV UR4, 0x20 ;  /* 0x0000002000047882 */ /* 0x000fe20000000000 */
[----:B------:R-:W-:Y:S01]  /*04f0*/  @!UP0 UMOV UR6, 0x400 ;  /* 0x0000040000068882 */ /* 0x000fe20000000000 */
[----:B------:R-:W-:Y:S01]  /*0500*/  IMAD R6, R6, 0x4, R11 ;  /* 0x0000000406067824 */ /* 0x000fe200078e020b */
[----:B------:R-:W-:-:S04]  /*0510*/  @!UP0 UIADD3 UR4, -UR4, 0x100000, URZ ;  /* 0x0010000004048890 */ /* 0x000fc8000fffe13f */
[----:B------:R-:W-:Y:S02]  /*0520*/  @!UP0 USHF.L.U32 UR5, UR4, 0xb, URZ ;  /* 0x0000000b04058899 */ /* 0x000fe4000800063f */
[----:B------:R-:W-:Y:S01]  /*0530*/  @!UP0 USHF.L.U32 UR4, UR4, 0x1, URZ ;  /* 0x0000000104048899 */ /* 0x000fe2000800063f */
[----:B---3--:R-:W-:Y:S01]  /*0540*/  ISETP.EQ.U32.AND P2, PT, R14, 0x1, PT ;  /* 0x000000010e00780c */ /* 0x008fe20003f42070 */
[----:B------:R-:W3:Y:S01]  /*0550*/  LDC R11, c[0x0][0x148] ;  /* 0x00005200ff0b7b82 */ /* 0x000ee20000000800 */
[----:B------:R-:W5:Y:S01]  /*0560*/  F2I.U32.TRUNC.NTZ R13, R13 ;  /* 0x0000000d000d7305 */ /* 0x000f62000020f000 */
[----:B------:R-:W-:Y:S01]  /*0570*/  LEA.HI R2, R6, R6, RZ, 0x1 ;  /* 0x0000000606027211 */ /* 0x000fe200078f08ff */
[----:B------:R-:W-:Y:S01]  /*0580*/  VOTEU.ALL UP1, P0 ;  /* 0x00000000003f7886 */ /* 0x000fe20000020000 */
[----:B0-----:R-:W-:Y:S02]  /*0590*/  IMAD.MOV R15, RZ, RZ, -R10 ;  /* 0x000000ffff0f7224 */ /* 0x001fe400078e0a0a */
[----:B------:R-:W-:-:S02]  /*05a0*/  LOP3.LUT R3, R2, 0xfffffffe, RZ, 0xc0, !PT ;  /* 0xfffffffe02037812 */ /* 0x000fc400078ec0ff */
[----:B------:R-:W-:Y:S01]  /*05b0*/  SHF.R.S32.HI R2, RZ, 0x1f, R7 ;  /* 0x0000001fff027819 */ /* 0x000fe20000011407 */
[----:B--2---:R-:W-:Y:S02]  /*05c0*/  IMAD R10, R12, R15, UR8 ;  /* 0x000000080c0a7e24 */ /* 0x004fe4000f8e020f */
[----:B------:R-:W-:Y:S01]  /*05d0*/  IMAD.IADD R3, R6, 0x1, -R3 ;  /* 0x0000000106037824 */ /* 0x000fe200078e0a03 */
[----:B------:R-:W-:-:S04]  /*05e0*/  LEA.HI R2, R2, R7, RZ, 0x2 ;  /* 0x0000000702027211 */ /* 0x000fc800078f10ff */
[----:B------:R-:W-:Y:S01]  /*05f0*/  ISETP.NE.AND P4, PT, R3, R10, PT ;  /* 0x0000000a0300720c */ /* 0x000fe20003f85270 */
[----:B------:R-:W-:Y:S01]  /*0600*/  IMAD.SHL.U32 R3, R6, 0x4, RZ ;  /* 0x0000000406037824 */ /* 0x000fe200078e00ff */
[----:B------:R-:W-:Y:S01]  /*0610*/  LOP3.LUT R2, R2, 0xfffffffc, RZ, 0xc0, !PT ;  /* 0xfffffffc02027812 */ /* 0x000fe200078ec0ff */
[----:B-----5:R-:W-:Y:S01]  /*0620*/  IMAD.MOV R20, RZ, RZ, -R13 ;  /* 0x000000ffff147224 */ /* 0x020fe200078e0a0d */
[----:B-1----:R-:W-:Y:S02]  /*0630*/  @!UP0 ULEA UR6, UR7, UR6, 0x18 ;  /* 0x0000000607068291 */ /* 0x002fe4000f8ec03f */
[----:B------:R-:W-:Y:S01]  /*0640*/  LOP3.LUT R3, R6, 0xc, R3, 0x78, !PT ;  /* 0x0000000c06037812 */ /* 0x000fe200078e7803 */
[----:B------:R-:W-:Y:S01]  /*0650*/  IMAD.IADD R7, R7, 0x1, -R2 ;  /* 0x0000000107077824 */ /* 0x000fe200078e0a02 */
[----:B------:R-:W-:Y:S01]  /*0660*/  VOTEU.ALL UP0, P0 ;  /* 0x00000000003f7886 */ /* 0x000fe20000000000 */
[----:B---3--:R-:W-:Y:S01]  /*0670*/  IMAD R13, R11, R20, R8 ;  /* 0x000000140b0d7224 */ /* 0x008fe200078e0208 */
[----:B------:R-:W-:Y:S01]  /*0680*/  LOP3.LUT P0, RZ, R5, 0x7, RZ, 0xc0, !PT ;  /* 0x0000000705ff7812 */ /* 0x000fe2000780c0ff */
[----:B------:R-:W-:Y:S01]  /*0690*/  IMAD.MOV.U32 R6, RZ, RZ, 0x1 ;  /* 0x00000001ff067424 */ /* 0x000fe200078e00ff */
[----:B------:R-:W-:-:S02]  /*06a0*/  ISETP.NE.AND P1, PT, R7, 0x3, PT ;  /* 0x000000030700780c */ /* 0x000fc40003f25270 */
[----:B------:R-:W-:Y:S02]  /*06b0*/  @P4 LEA.HI R2, R3, R3, RZ, 0x1 ;  /* 0x0000000303024211 */ /* 0x000fe400078f08ff */
[----:B------:R-:W-:Y:S01]  /*06c0*/  ISETP.EQ.OR P1, PT, R7, RZ, !P1 ;  /* 0x000000ff0700720c */ /* 0x000fe20004f22670 */
[----:B------:R-:W0:Y:S02]  /*06d0*/  FENCE.VIEW.ASYNC.S ;  /* 0x00000000000073c6 */ /* 0x000e240000000000 */
[----:B0-----:R0:W1:Y:S01]  /*06e0*/  @!UP0 SYNCS.EXCH.64 URZ, [UR6+0x40], UR4 ;  /* 0x00004004063f85b2 */ /* 0x0010620008000100 */
[----:B------:R-:W-:Y:S02]  /*06f0*/  @P4 SHF.R.S32.HI R2, RZ, 0x1, R2 ;  /* 0x00000001ff024819 */ /* 0x000fe40000011402 */
[----:B------:R-:W-:Y:S02]  /*0700*/  ISETP.LT.U32.AND P0, PT, R3, 0x4, !P0 ;  /* 0x000000040300780c */ /* 0x000fe40004701070 */
[----:B------:R-:W-:-:S02]  /*0710*/  @P4 ISETP.NE.AND P5, PT, R2, R13, PT ;  /* 0x0000000d0200420c */ /* 0x000fc40003fa5270 */
[----:B------:R-:W-:Y:S02]  /*0720*/  ISETP.EQ.AND P1, PT, R4, RZ, P1 ;  /* 0x000000ff0400720c */ /* 0x000fe40000f22270 */
[----:B------:R-:W-:Y:S02]  /*0730*/  SEL R5, RZ, 0x1, !P0 ;  /* 0x00000001ff057807 */ /* 0x000fe40004000000 */
[----:B------:R-:W-:Y:S02]  /*0740*/  @P4 SEL R6, RZ, 0x1, P5 ;  /* 0x00000001ff064807 */ /* 0x000fe40002800000 */
[----:B------:R-:W-:Y:S02]  /*0750*/  SEL R2, RZ, 0x1, !P1 ;  /* 0x00000001ff027807 */ /* 0x000fe40004800000 */
[----:B------:R-:W-:Y:S01]  /*0760*/  LOP3.LUT R6, R6, R5, RZ, 0xc0, !PT ;  /* 0x0000000506067212 */ /* 0x000fe200078ec0ff */
[----:B------:R0:W2:Y:S01]  /*0770*/  @!UP1 SYNCS.EXCH.64 URZ, [UR6+0x48], UR4 ;  /* 0x00004804063f95b2 */ /* 0x0000a20008000100 */
[----:B------:R-:W-:Y:S01]  /*0780*/  SEL R2, R2, 0x2, P6 ;  /* 0x0000000202027807 */ /* 0x000fe20003000000 */
[----:B------:R-:W-:Y:S01]  /*0790*/  NOP ;  /* 0x0000000000007918 */ /* 0x000fe20000000000 */
[----:B------:R-:W-:Y:S05]  /*07a0*/  @!P2 BRA `(.L_x_3) ;  /* 0x000000000008a947 */ /* 0x000fea0003800000 */
[----:B-12-4-:R-:W-:Y:S01]  /*07b0*/  UCGABAR_ARV ;  /* 0x00000000000079c7 */ /* 0x016fe20008000000 */
[----:B------:R-:W-:Y:S05]  /*07c0*/  BRA `(.L_x_4) ;  /* 0x0000000000047947 */ /* 0x000fea0003800000 */
.L_x_3:
[----:B-12-4-:R-:W-:Y:S01]  /*07d0*/  NOP ;  /* 0x0000000000007918 */ /* 0x016fe20000000000 */
.L_x_4:
[----:B------:R-:W1:Y:S01]  /*07e0*/  LDC R4, c[0x0][0x65c] ;  /* 0x00019700ff047b82 */ /* 0x000e620000000800 */
[----:B------:R-:W-:Y:S01]  /*07f0*/  IMAD.MOV.U32 R5, RZ, RZ, RZ ;  /* 0x000000ffff057224 */ /* 0x000fe200078e00ff */
[----:B-1----:R-:W-:Y:S01]  /*0800*/  ISETP.NE.AND P4, PT, R4, 0x1, PT ;  /* 0x000000010400780c */ /* 0x002fe20003f85270 */
[----:B------:R-:W-:-:S12]  /*0810*/  IMAD.U32 R4, RZ, RZ, UR8 ;  /* 0x00000008ff047e24 */ /* 0x000fd8000f8e00ff */
[----:B------:R-:W1:Y:S01]  /*0820*/  @P4 LDC R15, c[0x0][0x10] ;  /* 0x00000400ff0f4b82 */ /* 0x000e620000000800 */
[----:B------:R-:W-:Y:S02]  /*0830*/  @P4 IMAD.MOV.U32 R9, RZ, RZ, RZ ;  /* 0x000000ffff094224 */ /* 0x000fe400078e00ff */
[----:B------:R-:W-:-:S05]  /*0840*/  @P4 IMAD.MOV.U32 R17, RZ, RZ, RZ ;  /* 0x000000ffff114224 */ /* 0x000fca00078e00ff */
[----:B------:R-:W2:Y:S01]  /*0850*/  @!P4 LDC R13, c[0x0][0xc] ;  /* 0x00000300ff0dcb82 */ /* 0x000ea20000000800 */
[----:B-1----:R-:W-:-:S04]  /*0860*/  @P4 IMAD.WIDE.U32 R14, R15, UR8, R8 ;  /* 0x000000080f0e4c25 */ /* 0x002fc8000f8e0008 */
[----:B--2---:R-:W-:-:S04]  /*0870*/  @!P4 IMAD.WIDE.U32 R12, R8, R13, R4 ;  /* 0x0000000d080cc225 */ /* 0x004fc800078e0004 */
[----:B------:R-:W-:Y:S02]  /*0880*/  @P4 IMAD.MOV.U32 R4, RZ, RZ, R14 ;  /* 0x000000ffff044224 */ /* 0x000fe400078e000e */
[----:B------:R-:W-:Y:S02]  /*0890*/  @P4 IMAD.IADD R5, R15, 0x1, R17 ;  /* 0x000000010f054824 */ /* 0x000fe400078e0211 */
[----:B------:R-:W-:Y:S02]  /*08a0*/  @!P4 IMAD.MOV.U32 R4, RZ, RZ, R12 ;  /* 0x000000ffff04c224 */ /* 0x000fe400078e000c */
[----:B------:R-:W-:Y:S01]  /*08b0*/  @!P4 IMAD.MOV.U32 R5, RZ, RZ, R13 ;  /* 0x000000ffff05c224 */ /* 0x000fe200078e000d */
[----:B------:R-:W-:Y:S06]  /*08c0*/  @!P2 BRA `(.L_x_5) ;  /* 0x00000000000ca947 */ /* 0x000fec0003800000 */
[----:B------:R-:W-:Y:S01]  /*08d0*/  UCGABAR_WAIT ;  /* 0x0000000000007dc7 */ /* 0x000fe20008000000 */
[----:B------:R-:W-:Y:S01]  /*08e0*/  CCTL.IVALL ;  /* 0x00000000ff00798f */ /* 0x000fe20002000000 */
[----:B------:R-:W-:Y:S05]  /*08f0*/  BRA `(.L_x_6) ;  /* 0x0000000000047947 */ /* 0x000fea0003800000 */
.L_x_5:
[----:B------:R-:W-:Y:S06]  /*0900*/  BAR.SYNC.DEFER_BLOCKING 0x0 ;  /* 0x0000000000007b1d */ /* 0x000fec0000010000 */
.L_x_6:
[----:B------:R-:W-:Y:S05]  /*0910*/  @!P3 BRA `(.L_x_7) ;  /* 0x0000004c0054b947 */ /* 0x000fea0003800000 */
[----:B------:R-:W-:-:S13]  /*0920*/  ISETP.GT.U32.AND P0, PT, R16, 0x1, PT ;  /* 0x000000011000780c */ /* 0x000fda0003f04070 */
[----:B0-----:R-:W-:Y:S05]  /*0930*/  @P0 EXIT ;  /* 0x000000000000094d */ /* 0x001fea0003800000 */
[----:B------:R-:W-:Y:S01]  /*0940*/  ULDC.64 UR4, c[0x0][0x650] ;  /* 0x0001940000047ab9 */ /* 0x000fe20000000a00 */
[----:B------:R-:W-:Y:S01]  /*0950*/  PRMT R14, RZ, 0x7610, R14 ;  /* 0x00007610ff0e7816 */ /* 0x000fe2000000000e */
[----:B------:R-:W-:Y:S01]  /*0960*/  IMAD.MOV.U32 R71, RZ, RZ, -0x1 ;  /* 0xffffffffff477424 */ /* 0x000fe200078e00ff */
[----:B------:R-:W-:Y:S01]  /*0970*/  ISETP.GE.U32.AND P0, PT, R4, UR4, PT ;  /* 0x0000000404007c0c */ /* 0x000fe2000bf06070 */
[----:B------:R-:W-:Y:S02]  /*0980*/  IMAD.MOV.U32 R15, RZ, RZ, -0x1 ;  /* 0xffffffffff0f7424 */ /* 0x000fe400078e00ff */
[----:B------:R-:W-:Y:S01]  /*0990*/  IMAD.MOV.U32 R73, RZ, RZ, -0x1 ;  /* 0xffffffffff497424 */ /* 0x000fe200078e00ff */
[----:B------:R-:W-:-:S13]  /*09a0*/  ISETP.GE.U32.AND.EX P0, PT, R5, UR5, PT, P0 ;  /* 0x0000000505007c0c */ /* 0x000fda000bf06100 */
[----:B------:R-:W-:Y:S05]  /*09b0*/  @P0 BRA `(.L_x_8) ;  /* 0x0000000400240947 */ /* 0x000fea0003800000 */
[----:B------:R-:W0:Y:S01]  /*09c0*/  LDC.64 R22, c[0x0][0x628] ;  /* 0x00018a00ff167b82 */ /* 0x000e220000000a00 */
[----:B------:R-:W-:Y:S02]  /*09d0*/  IMAD.MOV.U32 R12, RZ, RZ, R4 ;  /* 0x000000ffff0c7224 */ /* 0x000fe400078e0004 */
[----:B------:R-:W-:-:S05]  /*09e0*/  IMAD.MOV.U32 R13, RZ, RZ, R5 ;  /* 0x000000ffff0d7224 */ /* 0x000fca00078e0005 */
[----:B------:R-:W1:Y:S08]  /*09f0*/  LDC R18, c[0x0][0x630] ;  /* 0x00018c00ff127b82 */ /* 0x000e700000000800 */
[----:B------:R-:W2:Y:S01]  /*0a00*/  LDC.64 R24, c[0x0][0x620] ;  /* 0x00018800ff187b82 */ /* 0x000ea20000000a00 */
[----:B0-----:R-:W-:-:S04]  /*0a10*/  ISETP.NE.U32.AND P0, PT, R22, RZ, PT ;  /* 0x000000ff1600720c */ /* 0x001fc80003f05070 */
[----:B------:R-:W-:-:S13]  /*0a20*/  ISETP.NE.AND.EX P0, PT, R23, RZ, PT, P0 ;  /* 0x000000ff1700720c */ /* 0x000fda0003f05300 */
[----:B-12---:R-:W-:Y:S05]  /*0a30*/  @!P0 BRA `(.L_x_9) ;  /* 0x0000000000288947 */ /* 0x006fea0003800000 */
[----:B------:R-:W0:Y:S02]  /*0a40*/  LDC R7, c[0x0][0x634] ;  /* 0x00018d00ff077b82 */ /* 0x000e240000000800 */
[----:B0-----:R-:W-:-:S05]  /*0a50*/  IADD3 R7, P0, R4, R7, RZ ;  /* 0x0000000704077210 */ /* 0x001fca0007f1e0ff */
[----:B------:R-:W-:-:S04]  /*0a60*/  IMAD.X R19, RZ, RZ, R5, P0 ;  /* 0x000000ffff137224 */ /* 0x000fc800000e0605 */
[----:B------:R-:W-:-:S04]  /*0a70*/  IMAD.WIDE.U32 R12, R19, R22, RZ ;  /* 0x00000016130c7225 */ /* 0x000fc800078e00ff */
[----:B------:R-:W-:-:S04]  /*0a80*/  IMAD.WIDE.U32 R14, P0, R7, R23, R12 ;  /* 0x00000017070e7225 */ /* 0x000fc8000780000c */
[----:B------:R-:W-:-:S04]  /*0a90*/  IMAD.WIDE.U32 R12, R7, R22, RZ ;  /* 0x00000016070c7225 */ /* 0x000fc800078e00ff */
[----:B------:R-:W-:Y:S01]  /*0aa0*/  IMAD.X R17, RZ, RZ, RZ, P0 ;  /* 0x000000ffff117224 */ /* 0x000fe200000e06ff */
[----:B------:R-:W-:Y:S01]  /*0ab0*/  IADD3 RZ, P0, R13, R14, RZ ;  /* 0x0000000e0dff7210 */ /* 0x000fe20007f1e0ff */
[----:B------:R-:W-:-:S04]  /*0ac0*/  IMAD.MOV.U32 R16, RZ, RZ, R15 ;  /* 0x000000ffff107224 */ /* 0x000fc800078e000f */
[----:B------:R-:W-:-:S08]  /*0ad0*/  IMAD.WIDE.U32.X R12, R19, R23, R16, P0 ;  /* 0x00000017130c7225 */ /* 0x000fd000000e0410 */
.L_x_9:
[----:B------:R-:W0:Y:S01]  /*0ae0*/  LDC.64 R28, c[0x0][0x640] ;  /* 0x00019000ff1c7b82 */ /* 0x000e220000000a00 */
[--C-:B------:R-:W-:Y:S01]  /*0af0*/  SHF.R.U64 R73, R12, R18, R13.reuse ;  /* 0x000000120c497219 */ /* 0x100fe2000000120d */
[----:B------:R-:W-:Y:S01]  /*0b00*/  IMAD R27, R11, R20, R8 ;  /* 0x000000140b1b7224 */ /* 0x000fe200078e0208 */
[----:B------:R-:W-:Y:S01]  /*0b10*/  SHF.R.U32.HI R7, RZ, R18, R13 ;  /* 0x00000012ff077219 */ /* 0x000fe2000001160d */
[----:B------:R-:W-:Y:S01]  /*0b20*/  IMAD.MOV.U32 R23, RZ, RZ, 0x1 ;  /* 0x00000001ff177424 */ /* 0x000fe200078e00ff */
[----:B------:R-:W-:-:S03]  /*0b30*/  IADD3 R9, P0, RZ, -R73, RZ ;  /* 0x80000049ff097210 */ /* 0x000fc60007f1e0ff */
[----:B------:R-:W1:Y:S02]  /*0b40*/  LDC R22, c[0x0][0x618] ;  /* 0x00018600ff167b82 */ /* 0x000e640000000800 */
[----:B------:R-:W-:Y:S02]  /*0b50*/  IMAD.X R7, RZ, RZ, ~R7, P0 ;  /* 0x000000ffff077224 */ /* 0x000fe400000e0e07 */
[----:B------:R-:W-:-:S04]  /*0b60*/  IMAD.WIDE.U32 R12, R9, R24, R4 ;  /* 0x00000018090c7225 */ /* 0x000fc800078e0004 */
[----:B------:R-:W2:Y:S01]  /*0b70*/  LDC R18, c[0x0][0x608] ;  /* 0x00018200ff127b82 */ /* 0x000ea20000000800 */
[----:B------:R-:W-:Y:S02]  /*0b80*/  IMAD R14, R7, R24, RZ ;  /* 0x00000018070e7224 */ /* 0x000fe400078e02ff */
[----:B------:R-:W-:Y:S02]  /*0b90*/  IMAD.MOV.U32 R7, RZ, RZ, -0x1 ;  /* 0xffffffffff077424 */ /* 0x000fe400078e00ff */
[----:B------:R-:W-:-:S03]  /*0ba0*/  IMAD R9, R9, R25, R14 ;  /* 0x0000001909097224 */ /* 0x000fc600078e020e */
[----:B------:R-:W3:Y:S01]  /*0bb0*/  LDC R26, c[0x0][0x658] ;  /* 0x00019600ff1a7b82 */ /* 0x000ee20000000800 */
[----:B------:R-:W-:Y:S01]  /*0bc0*/  IMAD.IADD R9, R13, 0x1, R9 ;  /* 0x000000010d097824 */ /* 0x000fe200078e0209 */
[----:B0-----:R-:W-:-:S04]  /*0bd0*/  ISETP.NE.U32.AND P0, PT, R28, RZ, PT ;  /* 0x000000ff1c00720c */ /* 0x001fc80003f05070 */
[----:B------:R-:W-:Y:S02]  /*0be0*/  ISETP.NE.AND.EX P0, PT, R29, RZ, PT, P0 ;  /* 0x000000ff1d00720c */ /* 0x000fe40003f05300 */
[----:B------:R-:W0:Y:S01]  /*0bf0*/  LDC R24, c[0x0][0x600] ;  /* 0x00018000ff187b82 */ /* 0x000e220000000800 */
[-CC-:B-1----:R-:W-:Y:S02]  /*0c00*/  SHF.R.U64 R16, R12, R22.reuse, R9.reuse ;  /* 0x000000160c107219 */ /* 0x182fe40000001209 */
[----:B------:R-:W-:-:S05]  /*0c10*/  SHF.R.U32.HI R9, RZ, R22, R9 ;  /* 0x00000016ff097219 */ /* 0x000fca0000011609 */
[----:B------:R-:W1:Y:S01]  /*0c20*/  LDC R19, c[0x0][0x648] ;  /* 0x00019200ff137b82 */ /* 0x000e620000000800 */
[-CC-:B--2---:R-:W-:Y:S02]  /*0c30*/  SHF.R.U64 R22, R16, R18.reuse, R9.reuse ;  /* 0x0000001210167219 */ /* 0x184fe40000001209 */
[----:B------:R-:W-:-:S05]  /*0c40*/  SHF.R.U32.HI R9, RZ, R18, R9 ;  /* 0x00000012ff097219 */ /* 0x000fca0000011609 */
[----:B------:R-:W2:Y:S01]  /*0c50*/  LDC R21, c[0x0][0x638] ;  /* 0x00018e00ff157b82 */ /* 0x000ea20000000800 */
[-CC-:B---3--:R-:W-:Y:S02]  /*0c60*/  SHF.R.U64 R18, R22, R26.reuse, R9.reuse ;  /* 0x0000001a16127219 */ /* 0x188fe40000001209 */
[-C--:B------:R-:W-:Y:S02]  /*0c70*/  SHF.L.U32 R7, R7, R26.reuse, RZ ;  /* 0x0000001a07077219 */ /* 0x080fe400000006ff */
[----:B------:R-:W-:Y:S01]  /*0c80*/  SHF.R.U32.HI R9, RZ, R26, R9 ;  /* 0x0000001aff097219 */ /* 0x000fe20000011609 */
[----:B------:R-:W-:Y:S01]  /*0c90*/  IMAD.MOV.U32 R8, RZ, RZ, R18 ;  /* 0x000000ffff087224 */ /* 0x000fe200078e0012 */
[----:B------:R-:W-:Y:S01]  /*0ca0*/  LOP3.LUT R11, RZ, R7, RZ, 0x33, !PT ;  /* 0x00000007ff0b7212 */ /* 0x000fe200078e33ff */
[----:B------:R-:W3:Y:S01]  /*0cb0*/  LDC R25, c[0x0][0x610] ;  /* 0x00018400ff197b82 */ /* 0x000ee20000000800 */
[----:B------:R-:W-:Y:S05]  /*0cc0*/  @!P0 BRA `(.L_x_10) ;  /* 0x0000000000288947 */ /* 0x000fea0003800000 */
[----:B------:R-:W4:Y:S02]  /*0cd0*/  LDC R7, c[0x0][0x64c] ;  /* 0x00019300ff077b82 */ /* 0x000f240000000800 */
[----:B----4-:R-:W-:-:S05]  /*0ce0*/  IADD3 R7, P0, R18, R7, RZ ;  /* 0x0000000712077210 */ /* 0x010fca0007f1e0ff */
        /* <DEDUP_REMOVED lines=8> */
.L_x_10:
[----:B-1----:R-:W-:Y:S01]  /*0d70*/  SHF.R.U64 R9, R8, R19, R9 ;  /* 0x0000001308097219 */ /* 0x002fe20000001209 */
[----:B------:R-:W-:Y:S01]  /*0d80*/  IMAD.MOV.U32 R14, RZ, RZ, 0x1 ;  /* 0x00000001ff0e7424 */ /* 0x000fe200078e00ff */
[----:B------:R-:W-:Y:S01]  /*0d90*/  LOP3.LUT R8, R22, R11, RZ, 0xc0, !PT ;  /* 0x0000000b16087212 */ /* 0x000fe200078ec0ff */
[----:B0-----:R-:W-:Y:S01]  /*0da0*/  VIADD R11, R24, 0xffffffff ;  /* 0xffffffff180b7836 */ /* 0x001fe20000000000 */
[----:B------:R-:W-:Y:S01]  /*0db0*/  SHF.L.U32 R7, R23, R26, RZ ;  /* 0x0000001a17077219 */ /* 0x000fe200000006ff */
[----:B------:R-:W-:Y:S01]  /*0dc0*/  IMAD.MOV R12, RZ, RZ, -R9 ;  /* 0x000000ffff0c7224 */ /* 0x000fe200078e0a09 */
[----:B------:R-:W-:Y:S02]  /*0dd0*/  SEL R10, R10, R27, !P4 ;  /* 0x0000001b0a0a7207 */ /* 0x000fe40006000000 */
[----:B------:R-:W-:Y:S01]  /*0de0*/  LOP3.LUT R11, R16, R11, RZ, 0xc0, !PT ;  /* 0x0000000b100b7212 */ /* 0x000fe200078ec0ff */
[----:B------:R-:W-:Y:S02]  /*0df0*/  IMAD R9, R7, R9, R8 ;  /* 0x0000000907097224 */ /* 0x000fe400078e0208 */
[----:B--2---:R-:W-:-:S02]  /*0e00*/  IMAD R7, R12, R21, R18 ;  /* 0x000000150c077224 */ /* 0x004fc400078e0212 */
[----:B---3--:R-:W-:Y:S02]  /*0e10*/  IMAD R10, R9, R25, R10 ;  /* 0x00000019090a7224 */ /* 0x008fe400078e020a */
[----:B------:R-:W-:-:S05]  /*0e20*/  IMAD R7, R7, R24, R11 ;  /* 0x0000001807077224 */ /* 0x000fca00078e020b */
[----:B------:R-:W-:Y:S02]  /*0e30*/  SEL R15, R7, R10, !P4 ;  /* 0x0000000a070f7207 */ /* 0x000fe40006000000 */
[----:B------:R-:W-:-:S07]  /*0e40*/  SEL R71, R10, R7, !P4 ;  /* 0x000000070a477207 */ /* 0x000fce0006000000 */
.L_x_8:
[----:B------:R-:W-:-:S08]  /*0e50*/  NOP ;  /* 0x0000000000007918 */ /* 0x000fd00000000000 */
[----:B------:R-:W0:Y:S02]  /*0e60*/  USETMAXREG.TRY_ALLOC.CTAPOOL UP0, 0xe8 ;  /* 0x000000e8000079c8 */ /* 0x000e240008000600 */
[----:B0-----:R-:W-:-:S13]  /*0e70*/  PLOP3.LUT P0, PT, PT, PT, UP0, 0x80, 0x0 ;  /* 0x000000000000781c */ /* 0x001fda0003f0f008 */
[----:B------:R-:W-:Y:S05]  /*0e80*/  @!P0 BRA `(.L_x_8) ;  /* 0xfffffffc00f08947 */ /* 0x000fea000383ffff */
[----:B------:R-:W-:Y:S01]  /*0e90*/  ULDC.64 UR4, c[0x0][0x598] ;  /* 0x0001660000047ab9 */ /* 0x000fe20000000a00 */
[----:B------:R-:W-:Y:S01]  /*0ea0*/  ULDC.64 UR16, c[0x0][0x208] ;  /* 0x0000820000107ab9 */ /* 0x000fe20000000a00 */
[----:B------:R-:W-:-:S04]  /*0eb0*/  ISETP.NE.U32.AND P0, PT, RZ, UR4, PT ;  /* 0x00000004ff007c0c */ /* 0x000fc8000bf05070 */
[----:B------:R-:W-:-:S13]  /*0ec0*/  ISETP.NE.AND.EX P0, PT, RZ, UR5, PT, P0 ;  /* 0x00000005ff007c0c */ /* 0x000fda000bf05300 */
[----:B------:R-:W-:Y:S05]  /*0ed0*/  @!P0 BRA `(.L_x_11) ;  /* 0x00000000001c8947 */ /* 0x000fea0003800000 */
[----:B------:R-:W0:Y:S02]  /*0ee0*/  LDC.64 R8, c[0x0][0x598] ;  /* 0x00016600ff087b82 */ /* 0x000e240000000a00 */
[----:B0-----:R-:W2:Y:S02]  /*0ef0*/  LDG.E.64 R8, desc[UR16][R8.64] ;  /* 0x0000001008087981 */ /* 0x001ea4000c1e1b00 */
[----:B--2---:R-:W-:-:S04]  /*0f00*/  ISETP.NE.U32.AND P0, PT, R8, RZ, PT ;  /* 0x000000ff0800720c */ /* 0x004fc80003f05070 */
[----:B------:R-:W-:-:S13]  /*0f10*/  ISETP.NE.AND.EX P0, PT, R9, RZ, PT, P0 ;  /* 0x000000ff0900720c */ /* 0x000fda0003f05300 */
[----:B------:R-:W-:Y:S05]  /*0f20*/  @!P0 BRA `(.L_x_11) ;  /* 0x0000000000088947 */ /* 0x000fea0003800000 */
[----:B------:R0:W5:Y:S01]  /*0f30*/  LD.E R7, desc[UR16][R8.64] ;  /* 0x0000001008077980 */ /* 0x000162000c101900 */
[----:B------:R-:W-:Y:S05]  /*0f40*/  BRA `(.L_x_12) ;  /* 0x0000000000207947 */ /* 0x000fea0003800000 */
.L_x_11:
[----:B------:R-:W-:Y:S02]  /*0f50*/  ULDC.64 UR4, c[0x0][0x588] ;  /* 0x0001620000047ab9 */ /* 0x000fe40000000a00 */
[----:B------:R-:W-:-:S04]  /*0f60*/  ISETP.NE.U32.AND P0, PT, RZ, UR4, PT ;  /* 0x00000004ff007c0c */ /* 0x000fc8000bf05070 */
[----:B------:R-:W-:-:S13]  /*0f70*/  ISETP.NE.AND.EX P0, PT, RZ, UR5, PT, P0 ;  /* 0x00000005ff007c0c */ /* 0x000fda000bf05300 */
[----:B------:R-:W-:Y:S05]  /*0f80*/  @!P0 BRA `(.L_x_13) ;  /* 0x00000000000c8947 */ /* 0x000fea0003800000 */
[----:B------:R-:W0:Y:S02]  /*0f90*/  LDC.64 R8, c[0x0][0x588] ;  /* 0x00016200ff087b82 */ /* 0x000e240000000a00 */
[----:B0-----:R1:W5:Y:S01]  /*0fa0*/  LDG.E R7, desc[UR16][R8.64] ;  /* 0x0000001008077981 */ /* 0x001362000c1e1900 */
[----:B------:R-:W-:Y:S05]  /*0fb0*/  BRA `(.L_x_12) ;  /* 0x0000000000047947 */ /* 0x000fea0003800000 */
.L_x_13:
[----:B------:R-:W2:Y:S02]  /*0fc0*/  LDC R7, c[0x0][0x580] ;  /* 0x00016000ff077b82 */ /* 0x000ea40000000800 */
.L_x_12:
[----:B------:R-:W-:Y:S02]  /*0fd0*/  ULDC.64 UR4, c[0x0][0x5a0] ;  /* 0x0001680000047ab9 */ /* 0x000fe40000000a00 */
[----:B------:R-:W-:-:S04]  /*0fe0*/  ISETP.NE.U32.AND P0, PT, RZ, UR4, PT ;  /* 0x00000004ff007c0c */ /* 0x000fc8000bf05070 */
[----:B------:R-:W-:-:S13]  /*0ff0*/  ISETP.NE.AND.EX P0, PT, RZ, UR5, PT, P0 ;  /* 0x00000005ff007c0c */ /* 0x000fda000bf05300 */
[----:B------:R-:W-:Y:S05]  /*1000*/  @!P0 BRA `(.L_x_14) ;  /* 0x00000000001c8947 */ /* 0x000fea0003800000 */
[----:B01----:R-:W0:Y:S02]  /*1010*/  LDC.64 R8, c[0x0][0x5a0] ;  /* 0x00016800ff087b82 */ /* 0x003e240000000a00 */
[----:B0-----:R-:W3:Y:S02]  /*1020*/  LDG.E.64 R8, desc[UR16][R8.64] ;  /* 0x0000001008087981 */ /* 0x001ee4000c1e1b00 */
[----:B---3--:R-:W-:-:S04]  /*1030*/  ISETP.NE.U32.AND P0, PT, R8, RZ, PT ;  /* 0x000000ff0800720c */ /* 0x008fc80003f05070 */
[----:B------:R-:W-:-:S13]  /*1040*/  ISETP.NE.AND.EX P0, PT, R9, RZ, PT, P0 ;  /* 0x000000ff0900720c */ /* 0x000fda0003f05300 */
[----:B------:R-:W-:Y:S05]  /*1050*/  @!P0 BRA `(.L_x_14) ;  /* 0x0000000000088947 */ /* 0x000fea0003800000 */
[----:B------:R0:W5:Y:S01]  /*1060*/  LD.E R12, desc[UR16][R8.64] ;  /* 0x00000010080c7980 */ /* 0x000162000c101900 */
[----:B------:R-:W-:Y:S05]  /*1070*/  BRA `(.L_x_15) ;  /* 0x0000000000207947 */ /* 0x000fea0003800000 */
.L_x_14:
[----:B------:R-:W-:Y:S02]  /*1080*/  ULDC.64 UR4, c[0x0][0x590] ;  /* 0x0001640000047ab9 */ /* 0x000fe40000000a00 */
[----:B------:R-:W-:-:S04]  /*1090*/  ISETP.NE.U32.AND P0, PT, RZ, UR4, PT ;  /* 0x00000004ff007c0c */ /* 0x000fc8000bf05070 */
[----:B------:R-:W-:-:S13]  /*10a0*/  ISETP.NE.AND.EX P0, PT, RZ, UR5, PT, P0 ;  /* 0x00000005ff007c0c */ /* 0x000fda000bf05300 */
[----:B------:R-:W-:Y:S05]  /*10b0*/  @!P0 BRA `(.L_x_16) ;  /* 0x00000000000c8947 */ /* 0x000fea0003800000 */
[----:B------:R-:W3:Y:S02]  /*10c0*/  LDC.64 R12, c[0x0][0x590] ;  /* 0x00016400ff0c7b82 */ /* 0x000ee40000000a00 */
[----:B---3--:R3:W5:Y:S01]  /*10d0*/  LDG.E R12, desc[UR16][R12.64] ;  /* 0x000000100c0c7981 */ /* 0x008762000c1e1900 */
[----:B------:R-:W-:Y:S05]  /*10e0*/  BRA `(.L_x_15) ;  /* 0x0000000000047947 */ /* 0x000fea0003800000 */
.L_x_16:
[----:B------:R-:W4:Y:S02]  /*10f0*/  LDC R12, c[0x0][0x584] ;  /* 0x00016100ff0c7b82 */ /* 0x000f240000000800 */
.L_x_15:
[----:B------:R-:W-:-:S13]  /*1100*/  LOP3.LUT P0, RZ, R14, 0xff, RZ, 0xc0, !PT ;  /* 0x000000ff0eff7812 */ /* 0x000fda000780c0ff */
[----:B------:R-:W-:Y:S05]  /*1110*/  @!P0 EXIT ;  /* 0x000000000000894d */ /* 0x000fea0003800000 */
[----:B------:R-:W-:Y:S01]  /*1120*/  ULDC UR4, c[0x0][0x28c] ;  /* 0x0000a30000047ab9 */ /* 0x000fe20000000800 */
[----:B------:R-:W-:Y:S01]  /*1130*/  LOP3.LUT R81, R2, 0x1, RZ, 0xfc, !PT ;  /* 0x0000000102517812 */ /* 0x000fe200078efcff */
[----:B------:R-:W-:-:S04]  /*1140*/  UIADD3 UR4, UR4, 0x7f, URZ ;  /* 0x0000007f04047890 */ /* 0x000fc8000fffe03f */
[----:B------:R-:W-:-:S04]  /*1150*/  USHF.R.S32.HI UR5, URZ, 0x1f, UR4 ;  /* 0x0000001f3f057899 */ /* 0x000fc80008011404 */
[----:B------:R-:W-:-:S03]  /*1160*/  ULEA.HI UR5, UR5, UR4, URZ, 0x7 ;  /* 0x0000000405057291 */ /* 0x000fc6000f8f383f */
[----:B------:R-:W-:Y:S01]  /*1170*/  UMOV UR4, URZ ;  /* 0x0000003f00047c82 */ /* 0x000fe20008000000 */
[----:B------:R-:W-:-:S03]  /*1180*/  USHF.R.S32.HI UR9, URZ, 0x7, UR5 ;  /* 0x000000073f097899 */ /* 0x000fc60008011405 */
[----:B------:R-:W-:-:S09]  /*1190*/  UMOV UR5, URZ ;  /* 0x0000003f00057c82 */ /* 0x000fd20008000000 */
.L_x_107:
[----:B01----:R-:W-:Y:S01]  /*11a0*/  LOP3.LUT R8, R0, 0x80, RZ, 0xc0, !PT ;  /* 0x0000008000087812 */ /* 0x003fe200078ec0ff */
[----:B------:R-:W0:Y:S01]  /*11b0*/  S2UR UR13, SR_CgaCtaId ;  /* 0x00000000000d79c3 */ /* 0x000e220000008800 */
[----:B------:R-:W-:Y:S01]  /*11c0*/  UMOV UR12, 0x400 ;  /* 0x00000400000c7882 */ /* 0x000fe20000000000 */
[----:B------:R-:W-:Y:S01]  /*11d0*/  UMOV UR6, URZ ;  /* 0x0000003f00067c82 */ /* 0x000fe20008000000 */
[----:B------:R-:W-:Y:S01]  /*11e0*/  SHF.R.U32.HI R8, RZ, 0x7, R8 ;  /* 0x00000007ff087819 */ /* 0x000fe20000011608 */
[----:B------:R-:W-:Y:S01]  /*11f0*/  UMOV UR7, URZ ;  /* 0x0000003f00077c82 */ /* 0x000fe20008000000 */
[----:B------:R-:W-:Y:S01]  /*1200*/  UMOV UR18, UR5 ;  /* 0x0000000500127c82 */ /* 0x000fe20008000000 */
[----:B------:R-:W-:Y:S01]  /*1210*/  CS2R R16, SRZ ;  /* 0x0000000000107805 */ /* 0x000fe2000001ff00 */
[----:B---3--:R-:W-:Y:S01]  /*1220*/  IMAD.MOV.U32 R13, RZ, RZ, RZ ;  /* 0x000000ffff0d7224 */ /* 0x008fe200078e00ff */
[----:B------:R-:W1:Y:S01]  /*1230*/  LDC R9, c[0x0][0x28c] ;  /* 0x0000a300ff097b82 */ /* 0x000e620000000800 */
[----:B------:R-:W3:Y:S01]  /*1240*/  SHFL.IDX PT, R8, R8, RZ, 0x1f ;  /* 0x00001fff08087589 */ /* 0x000ee200000e0000 */
[----:B------:R-:W-:-:S02]  /*1250*/  CS2R R18, SRZ ;  /* 0x0000000000127805 */ /* 0x000fc4000001ff00 */
[----:B------:R-:W-:Y:S02]  /*1260*/  CS2R R20, SRZ ;  /* 0x0000000000147805 */ /* 0x000fe4000001ff00 */
[----:B------:R-:W-:Y:S02]  /*1270*/  CS2R R22, SRZ ;  /* 0x0000000000167805 */ /* 0x000fe4000001ff00 */
[----:B------:R-:W-:Y:S02]  /*1280*/  CS2R R56, SRZ ;  /* 0x0000000000387805 */ /* 0x000fe4000001ff00 */
[----:B------:R-:W-:Y:S02]  /*1290*/  CS2R R58, SRZ ;  /* 0x00000000003a7805 */ /* 0x000fe4000001ff00 */
[----:B------:R-:W-:Y:S02]  /*12a0*/  CS2R R60, SRZ ;  /* 0x00000000003c7805 */ /* 0x000fe4000001ff00 */
[----:B------:R-:W-:-:S02]  /*12b0*/  CS2R R62, SRZ ;  /* 0x00000000003e7805 */ /* 0x000fc4000001ff00 */
[----:B------:R-:W-:Y:S02]  /*12c0*/  CS2R R64, SRZ ;  /* 0x0000000000407805 */ /* 0x000fe4000001ff00 */
[----:B------:R-:W-:Y:S02]  /*12d0*/  CS2R R66, SRZ ;  /* 0x0000000000427805 */ /* 0x000fe4000001ff00 */
[----:B------:R-:W-:Y:S01]  /*12e0*/  CS2R R68, SRZ ;  /* 0x0000000000447805 */ /* 0x000fe2000001ff00 */
[----:B------:R-:W-:Y:S01]  /*12f0*/  IMAD.MOV.U32 R70, RZ, RZ, RZ ;  /* 0x000000ffff467224 */ /* 0x000fe200078e00ff */
[----:B------:R-:W-:Y:S01]  /*1300*/  CS2R R74, SRZ ;  /* 0x00000000004a7805 */ /* 0x000fe2000001ff00 */
[----:B------:R-:W-:Y:S01]  /*1310*/  IMAD.MOV.U32 R72, RZ, RZ, RZ ;  /* 0x000000ffff487224 */ /* 0x000fe200078e00ff */
[----:B------:R-:W-:Y:S02]  /*1320*/  CS2R R76, SRZ ;  /* 0x00000000004c7805 */ /* 0x000fe4000001ff00 */
[----:B------:R-:W-:Y:S01]  /*1330*/  CS2R R78, SRZ ;  /* 0x00000000004e7805 */ /* 0x000fe2000001ff00 */
[----:B------:R-:W-:Y:S01]  /*1340*/  IMAD.MOV.U32 R80, RZ, RZ, RZ ;  /* 0x000000ffff507224 */ /* 0x000fe200078e00ff */
[----:B----4-:R-:W-:Y:S01]  /*1350*/  CS2R R24, SRZ ;  /* 0x0000000000187805 */ /* 0x010fe2000001ff00 */
[----:B------:R-:W-:Y:S01]  /*1360*/  IMAD.U32 R14, RZ, RZ, UR4 ;  /* 0x00000004ff0e7e24 */ /* 0x000fe2000f8e00ff */
[----:B------:R-:W-:-:S02]  /*1370*/  CS2R R26, SRZ ;  /* 0x00000000001a7805 */ /* 0x000fc4000001ff00 */
[----:B------:R-:W-:Y:S02]  /*1380*/  CS2R R28, SRZ ;  /* 0x00000000001c7805 */ /* 0x000fe4000001ff00 */
[----:B------:R-:W-:Y:S02]  /*1390*/  CS2R R30, SRZ ;  /* 0x00000000001e7805 */ /* 0x000fe4000001ff00 */
[----:B------:R-:W-:Y:S02]  /*13a0*/  CS2R R32, SRZ ;  /* 0x0000000000207805 */ /* 0x000fe4000001ff00 */
[----:B-1----:R-:W-:Y:S02]  /*13b0*/  ISETP.GE.AND P0, PT, R9, 0x1, PT ;  /* 0x000000010900780c */ /* 0x002fe40003f06270 */
[----:B------:R-:W-:Y:S02]  /*13c0*/  CS2R R34, SRZ ;  /* 0x0000000000227805 */ /* 0x000fe4000001ff00 */
[----:B---3--:R-:W-:-:S02]  /*13d0*/  R2UR UR8, R8 ;  /* 0x00000000080872ca */ /* 0x008fc400000e0000 */
        /* <DEDUP_REMOVED lines=8> */
[----:B------:R-:W-:Y:S02]  /*1460*/  CS2R R52, SRZ ;  /* 0x0000000000347805 */ /* 0x000fe4000001ff00 */
[----:B------:R-:W-:Y:S01]  /*1470*/  CS2R R54, SRZ ;  /* 0x0000000000367805 */ /* 0x000fe2000001ff00 */
[----:B------:R-:W-:-:S04]  /*1480*/  ULEA.HI UR10, UR8, UR8, URZ, 0x1 ;  /* 0x00000008080a7291 */ /* 0x000fc8000f8f083f */
[----:B------:R-:W-:Y:S02]  /*1490*/  ULOP3.LUT UR11, UR10, 0x7fffe, URZ, 0xc0, !UPT ;  /* 0x0007fffe0a0b7892 */ /* 0x000fe4000f8ec03f */
[----:B0-----:R-:W-:Y:S02]  /*14a0*/  ULEA UR10, UR13, UR12, 0x18 ;  /* 0x0000000c0d0a7291 */ /* 0x001fe4000f8ec03f */
[----:B------:R-:W-:-:S03]  /*14b0*/  UIADD3 UR11, UR8, -UR11, URZ ;  /* 0x8000000b080b7290 */ /* 0x000fc6000fffe03f */
[----:B------:R-:W-:Y:S01]  /*14c0*/  UMOV UR8, URZ ;  /* 0x0000003f00087c82 */ /* 0x000fe20008000000 */
[----:B------:R-:W-:-:S04]  /*14d0*/  ULEA UR11, UR11, UR10, 0xd ;  /* 0x0000000a0b0b7291 */ /* 0x000fc8000f8e683f */
[----:B------:R-:W-:-:S04]  /*14e0*/  UIADD3 UR11, UR11, 0x100, URZ ;  /* 0x000001000b0b7890 */ /* 0x000fc8000fffe03f */
[----:B------:R-:W-:-:S04]  /*14f0*/  USHF.R.U32.HI UR11, URZ, 0x4, UR11 ;  /* 0x000000043f0b7899 */ /* 0x000fc8000801160b */
[----:B------:R-:W-:Y:S01]  /*1500*/  ULOP3.LUT UR11, UR11, 0x3fff, URZ, 0xc0, !UPT ;  /* 0x00003fff0b0b7892 */ /* 0x000fe2000f8ec03f */
[----:B------:R-:W-:Y:S11]  /*1510*/  @!P0 BRA `(.L_x_17) ;  /* 0x0000000400a48947 */ /* 0x000ff60003800000 */
[----:B------:R-:W-:-:S13]  /*1520*/  ISETP.NE.AND P1, PT, R81, 0x3, PT ;  /* 0x000000035100780c */ /* 0x000fda0003f25270 */
[----:B------:R-:W-:Y:S05]  /*1530*/  @!P1 BRA `(.L_x_18) ;  /* 0x0000000000049947 */ /* 0x000fea0003800000 */
[----:B------:R-:W-:Y:S01]  /*1540*/  BPT.TRAP 0x1 ;  /* 0x000000040000795c */ /* 0x000fe20000300000 */
.L_x_18:
[----:B------:R-:W-:Y:S01]  /*1550*/  ULEA UR6, UR5, UR10, 0x3 ;  /* 0x0000000a05067291 */ /* 0x000fe2000f8e183f */
[----:B------:R-:W-:-:S05]  /*1560*/  IMAD.U32 R8, RZ, RZ, UR4 ;  /* 0x00000004ff087e24 */ /* 0x000fca000f8e00ff */
[----:B------:R-:W-:-:S04]  /*1570*/  SHF.L.U32 R8, R8, 0x1f, RZ ;  /* 0x0000001f08087819 */ /* 0x000fc800000006ff */
[----:B------:R0:W1:Y:S01]  /*1580*/  SYNCS.PHASECHK.TRANS64.TRYWAIT P0, [UR6], R8 ;  /* 0x00000008ff0075a7 */ /* 0x0000620008000146 */
[----:B------:R-:W-:Y:S05]  /*1590*/  @!P1 BRA `(.L_x_19) ;  /* 0x0000000000049947 */ /* 0x000fea0003800000 */
[----:B------:R-:W-:Y:S01]  /*15a0*/  BPT.TRAP 0x1 ;  /* 0x000000040000795c */ /* 0x000fe20000300000 */
.L_x_19:
[----:B-1----:R-:W-:Y:S05]  /*15b0*/  @P0 BRA `(.L_x_20) ;  /* 0x0000000000080947 */ /* 0x002fea0003800000 */
[----:B------:R-:W1:Y:S02]  /*15c0*/  SYNCS.PHASECHK.TRANS64.TRYWAIT P0, [UR6], R8 ;  /* 0x00000008ff0075a7 */ /* 0x000e640008000146 */
[----:B-1----:R-:W-:Y:S05]  /*15d0*/  @!P0 BRA `(.L_x_21) ;  /* 0x00000054009c8947 */ /* 0x002fea0003800000 */
.L_x_20:
[----:B------:R-:W-:Y:S01]  /*15e0*/  UIADD3 UR6, UR10, 0xc100, URZ ;  /* 0x0000c1000a067890 */ /* 0x000fe2000fffe03f */
[----:B------:R-:W-:Y:S01]  /*15f0*/  WARPGROUP.ARRIVE ;  /* 0x00000000000079c5 */ /* 0x000fe20000000000 */
[----:B------:R-:W-:Y:S01]  /*1600*/  ULOP3.LUT UR8, UR11, 0x10000, URZ, 0xfc, !UPT ;  /* 0x000100000b087892 */ /* 0x000fe2000f8efc3f */
[----:B------:R-:W-:Y:S01]  /*1610*/  CS2R R16, SRZ ;  /* 0x0000000000107805 */ /* 0x000fe2000001ff00 */
[----:B------:R-:W-:Y:S01]  /*1620*/  USHF.R.U32.HI UR6, URZ, 0x4, UR6 ;  /* 0x000000043f067899 */ /* 0x000fe20008011606 */
[----:B------:R-:W-:Y:S01]  /*1630*/  IMAD.MOV.U32 R13, RZ, RZ, RZ ;  /* 0x000000ffff0d7224 */ /* 0x000fe200078e00ff */
[----:B------:R-:W-:Y:S01]  /*1640*/  UMOV UR13, 0x40000040 ;  /* 0x40000040000d7882 */ /* 0x000fe20000000000 */
[----:B------:R-:W-:Y:S01]  /*1650*/  UMOV UR15, 0x40000040 ;  /* 0x40000040000f7882 */ /* 0x000fe20000000000 */
[----:B------:R-:W-:Y:S01]  /*1660*/  ULOP3.LUT UR6, UR6, 0x3fff, URZ, 0xc0, !UPT ;  /* 0x00003fff06067892 */ /* 0x000fe2000f8ec03f */
[----:B------:R-:W-:Y:S02]  /*1670*/  CS2R R18, SRZ ;  /* 0x0000000000127805 */ /* 0x000fe4000001ff00 */
[----:B------:R-:W-:-:S02]  /*1680*/  CS2R R20, SRZ ;  /* 0x0000000000147805 */ /* 0x000fc4000001ff00 */
[----:B------:R-:W-:Y:S01]  /*1690*/  CS2R R22, SRZ ;  /* 0x0000000000167805 */ /* 0x000fe2000001ff00 */
[----:B------:R-:W-:Y:S01]  /*16a0*/  ULOP3.LUT UR7, UR6, 0x10000, URZ, 0xfc, !UPT ;  /* 0x0001000006077892 */ /* 0x000fe2000f8efc3f */
[----:B------:R-:W-:Y:S01]  /*16b0*/  CS2R R56, SRZ ;  /* 0x0000000000387805 */ /* 0x000fe2000001ff00 */
[----:B------:R-:W-:Y:S01]  /*16c0*/  ULEA UR6, UR5, UR8, 0xa ;  /* 0x0000000805067291 */ /* 0x000fe2000f8e503f */
[----:B------:R-:W-:Y:S01]  /*16d0*/  CS2R R58, SRZ ;  /* 0x00000000003a7805 */ /* 0x000fe2000001ff00 */
[----:B------:R-:W-:Y:S01]  /*16e0*/  ULEA UR7, UR5, UR7, 0x9 ;  /* 0x0000000705077291 */ /* 0x000fe2000f8e483f */
[----:B------:R-:W-:Y:S02]  /*16f0*/  CS2R R60, SRZ ;  /* 0x00000000003c7805 */ /* 0x000fe4000001ff00 */
[----:B------:R-:W-:Y:S02]  /*1700*/  CS2R R62, SRZ ;  /* 0x00000000003e7805 */ /* 0x000fe4000001ff00 */
[----:B------:R-:W-:-:S02]  /*1710*/  CS2R R64, SRZ ;  /* 0x0000000000407805 */ /* 0x000fc4000001ff00 */
[----:B------:R-:W-:Y:S01]  /*1720*/  CS2R R66, SRZ ;  /* 0x0000000000427805 */ /* 0x000fe2000001ff00 */
[----:B------:R-:W-:Y:S01]  /*1730*/  UMOV UR12, UR6 ;  /* 0x00000006000c7c82 */ /* 0x000fe20008000000 */
[----:B------:R-:W-:Y:S01]  /*1740*/  CS2R R68, SRZ ;  /* 0x0000000000447805 */ /* 0x000fe2000001ff00 */
[----:B------:R-:W-:Y:S01]  /*1750*/  UMOV UR14, UR7 ;  /* 0x00000007000e7c82 */ /* 0x000fe20008000000 */
[----:B------:R-:W-:Y:S01]  /*1760*/  IMAD.MOV.U32 R70, RZ, RZ, RZ ;  /* 0x000000ffff467224 */ /* 0x000fe200078e00ff */
[----:B------:R-:W-:Y:S01]  /*1770*/  QGMMA.64x64x32.F32.E5M2.E5M2 R24, gdesc[UR12], RZ, !UPT ;  /* 0x00e000000c1879f3 */ /* 0x000fe2000c7038ff */
[----:B------:R-:W-:Y:S01]  /*1780*/  UIADD3 UR12, UR6, 0x2, URZ ;  /* 0x00000002060c7890 */ /* 0x000fe2000fffe03f */
[----:B------:R-:W-:Y:S01]  /*1790*/  IMAD.MOV.U32 R72, RZ, RZ, RZ ;  /* 0x000000ffff487224 */ /* 0x000fe200078e00ff */
[----:B------:R-:W-:Y:S01]  /*17a0*/  UIADD3 UR14, UR7, 0x2, URZ ;  /* 0x00000002070e7890 */ /* 0x000fe2000fffe03f */
[----:B------:R-:W-:Y:S01]  /*17b0*/  CS2R R74, SRZ ;  /* 0x00000000004a7805 */ /* 0x000fe2000001ff00 */
[----:B------:R-:W-:Y:S01]  /*17c0*/  UMOV UR13, 0x40000040 ;  /* 0x40000040000d7882 */ /* 0x000fe20000000000 */
[----:B------:R-:W-:Y:S01]  /*17d0*/  UMOV UR15, 0x40000040 ;  /* 0x40000040000f7882 */ /* 0x000fe20000000000 */
[----:B------:R-:W-:-:S02]  /*17e0*/  CS2R R76, SRZ ;  /* 0x00000000004c7805 */ /* 0x000fc4000001ff00 */
[----:B------:R-:W-:Y:S01]  /*17f0*/  CS2R R78, SRZ ;  /* 0x00000000004e7805 */ /* 0x000fe2000001ff00 */
[----:B------:R-:W-:Y:S02]  /*1800*/  IMAD.MOV.U32 R80, RZ, RZ, RZ ;  /* 0x000000ffff507224 */ /* 0x000fe400078e00ff */
[----:B------:R-:W-:Y:S01]  /*1810*/  QGMMA.64x64x32.F32.E5M2.E5M2 R24, gdesc[UR12], R24 ;  /* 0x00e000000c1879f3 */ /* 0x000fe20008703818 */
[----:B------:R-:W-:Y:S02]  /*1820*/  UIADD3 UR12, UR6, 0x4, URZ ;  /* 0x00000004060c7890 */ /* 0x000fe4000fffe03f */
[----:B------:R-:W-:Y:S01]  /*1830*/  UIADD3 UR14, UR7, 0x4, URZ ;  /* 0x00000004070e7890 */ /* 0x000fe2000fffe03f */
[----:B------:R-:W-:Y:S01]  /*1840*/  UMOV UR13, 0x40000040 ;  /* 0x40000040000d7882 */ /* 0x000fe20000000000 */
[----:B------:R-:W-:-:S07]  /*1850*/  UMOV UR15, 0x40000040 ;  /* 0x40000040000f7882 */ /* 0x000fce0000000000 */
[----:B------:R-:W-:Y:S01]  /*1860*/  QGMMA.64x64x32.F32.E5M2.E5M2 R24, gdesc[UR12], R24 ;  /* 0x00e000000c1879f3 */ /* 0x000fe20008703818 */
[----:B------:R-:W-:Y:S02]  /*1870*/  UIADD3 UR14, UR7, 0x6, URZ ;  /* 0x00000006070e7890 */ /* 0x000fe4000fffe03f */
[----:B------:R-:W-:Y:S01]  /*1880*/  UIADD3 UR12, UR6, 0x6, URZ ;  /* 0x00000006060c7890 */ /* 0x000fe2000fffe03f */
[----:B------:R-:W-:Y:S01]  /*1890*/  ULDC UR7, c[0x0][0x50c] ;  /* 0x0001430000077ab9 */ /* 0x000fe20000000800 */
[----:B------:R-:W-:Y:S01]  /*18a0*/  UMOV UR13, 0x40000040 ;  /* 0x40000040000d7882 */ /* 0x000fe20000000000 */
[----:B------:R-:W-:Y:S01]  /*18b0*/  UISETP.NE.AND UP0, UPT, UR7, 0x4, UPT ;  /* 0x000000040700788c */ /* 0x000fe2000bf05270 */
[----:B------:R-:W-:Y:S01]  /*18c0*/  UMOV UR15, 0x40000040 ;  /* 0x40000040000f7882 */ /* 0x000fe20000000000 */
[----:B------:R-:W-:Y:S02]  /*18d0*/  UMOV UR6, 0x4 ;  /* 0x0000000400067882 */ /* 0x000fe40000000000 */
[----:B------:R-:W-:-:S06]  /*18e0*/  USEL UR7, URZ, 0x1, UP0 ;  /* 0x000000013f077887 */ /* 0x000fcc0008000000 */
[----:B------:R-:W-:Y:S01]  /*18f0*/  ISETP.NE.AND P0, PT, RZ, UR7, PT ;  /* 0x00000007ff007c0c */ /* 0x000fe2000bf05270 */
[----:B------:R-:W-:-:S12]  /*1900*/  QGMMA.64x64x32.F32.E5M2.E5M2 R24, gdesc[UR12], R24, gsb0 ;  /* 0x00e000000c1879f3 */ /* 0x000fd80008003818 */
[----:B------:R-:W-:Y:S05]  /*1910*/  @!P0 BRA `(.L_x_22) ;  /* 0x0000000000888947 */ /* 0x000fea0003800000 */
[----:B------:R-:W-:Y:S02]  /*1920*/  WARPGROUP.DEPBAR.LE gsb0, 0x0 ;  /* 0x00008000000079c5 */ /* 0x000fe40000010000 */
[----:B------:R-:W-:-:S01]  /*1930*/  FADD R79, RZ, R24 ;  /* 0x00000018ff4f7221 */ /* 0x000fc20000000000 */
[----:B------:R-:W-:Y:S01]  /*1940*/  FADD R80, RZ, R25 ;  /* 0x00000019ff507221 */ /* 0x000fe20000000000 */
        /* <DEDUP_REMOVED lines=30> */
[----:B------:R-:W-:-:S06]  /*1b30*/  UMOV UR6, URZ ;  /* 0x0000003f00067c82 */ /* 0x000fcc0008000000 */
.L_x_22:
[----:B------:R-:W-:-:S04]  /*1b40*/  UIADD3 UR18, UR5, 0x1, URZ ;  /* 0x0000000105127890 */ /* 0x000fc8000fffe03f */
[----:B------:R-:W-:-:S04]  /*1b50*/  UISETP.NE.AND UP0, UPT, UR18, 0x3, UPT ;  /* 0x000000031200788c */ /* 0x000fc8000bf05270 */
[----:B------:R-:W-:Y:S02]  /*1b60*/  USEL UR8, URZ, 0x1, UP0 ;  /* 0x000000013f087887 */ /* 0x000fe40008000000 */
[----:B------:R-:W-:Y:S02]  /*1b70*/  USEL UR18, UR18, URZ, UP0 ;  /* 0x0000003f12127287 */ /* 0x000fe40008000000 */
[----:B------:R-:W-:-:S06]  /*1b80*/  ULOP3.LUT UR8, UR4, UR8, URZ, 0x3c, !UPT ;  /* 0x0000000804087292 */ /* 0x000fcc000f8e3c3f */
[----:B------:R-:W-:Y:S01]  /*1b90*/  IMAD.U32 R14, RZ, RZ, UR8 ;  /* 0x00000008ff0e7e24 */ /* 0x000fe2000f8e00ff */
[----:B------:R-:W-:-:S06]  /*1ba0*/  UMOV UR8, 0x1 ;  /* 0x0000000100087882 */ /* 0x000fcc0000000000 */
.L_x_17:
[----:B------:R-:W-:-:S04]  /*1bb0*/  UISETP.LT.AND UP0, UPT, UR9, 0x1, UPT ;  /* 0x000000010900788c */ /* 0x000fc8000bf01270 */
[----:B------:R-:W-:-:S04]  /*1bc0*/  USEL UR12, UR9, 0x1, UP0 ;  /* 0x00000001090c7887 */ /* 0x000fc80008000000 */
[----:B------:R-:W-:-:S04]  /*1bd0*/  UIADD3 UR12, UR9, -UR12, URZ ;  /* 0x8000000c090c7290 */ /* 0x000fc8000fffe03f */
[----:B------:R-:W-:-:S06]  /*1be0*/  UISETP.GE.AND UP0, UPT, UR12, 0x1, UPT ;  /* 0x000000010c00788c */ /* 0x000fcc000bf06270 */
[----:B------:R-:W-:-:S13]  /*1bf0*/  PLOP3.LUT P0, PT, PT, PT, UP0, 0x80, 0x0 ;  /* 0x000000000000781c */ /* 0x000fda0003f0f008 */
[----:B------:R-:W-:Y:S05]  /*1c00*/  @!P0 BRA `(.L_x_23) ;  /* 0x0000000400b88947 */ /* 0x000fea0003800000 */
[----:B01----:R-:W-:Y:S01]  /*1c10*/  IMAD.U32 R8, RZ, RZ, UR12 ;  /* 0x0000000cff087e24 */ /* 0x003fe2000f8e00ff */
[----:B------:R-:W-:Y:S01]  /*1c20*/  ULDC UR19, c[0x0][0x50c] ;  /* 0x0001430000137ab9 */ /* 0x000fe20000000800 */
[----:B------:R-:W-:-:S07]  /*1c30*/  IMAD.U32 R9, RZ, RZ, UR5 ;  /* 0x00000005ff097e24 */ /* 0x000fce000f8e00ff */
.L_x_31:
[----:B------:R-:W-:-:S13]  /*1c40*/  ISETP.NE.AND P1, PT, R81, 0x3, PT ;  /* 0x000000035100780c */ /* 0x000fda0003f25270 */
[----:B------:R-:W-:Y:S05]  /*1c50*/  @!P1 BRA `(.L_x_24) ;  /* 0x0000000000049947 */ /* 0x000fea0003800000 */
[----:B------:R-:W-:Y:S01]  /*1c60*/  BPT.TRAP 0x1 ;  /* 0x000000040000795c */ /* 0x000fe20000300000 */
.L_x_24:
[----:B------:R-:W0:Y:S01]  /*1c70*/  S2UR UR12, SR_CgaCtaId ;  /* 0x00000000000c79c3 */ /* 0x000e220000008800 */
[----:B------:R-:W-:Y:S01]  /*1c80*/  UMOV UR10, 0x400 ;  /* 0x00000400000a7882 */ /* 0x000fe20000000000 */
[----:B------:R-:W-:Y:S01]  /*1c90*/  SHF.L.U32 R10, R14, 0x1f, RZ ;  /* 0x0000001f0e0a7819 */ /* 0x000fe200000006ff */
[----:B0-----:R-:W-:-:S04]  /*1ca0*/  ULEA UR10, UR12, UR10, 0x18 ;  /* 0x0000000a0c0a7291 */ /* 0x001fc8000f8ec03f */
[----:B------:R-:W-:-:S09]  /*1cb0*/  ULEA UR12, UR18, UR10, 0x3 ;  /* 0x0000000a120c7291 */ /* 0x000fd2000f8e183f */
[----:B------:R0:W1:Y:S01]  /*1cc0*/  SYNCS.PHASECHK.TRANS64.TRYWAIT P0, [UR12], R10 ;  /* 0x0000000aff0075a7 */ /* 0x000062000800014c */
[----:B------:R-:W-:Y:S05]  /*1cd0*/  @!P1 BRA `(.L_x_25) ;  /* 0x0000000000049947 */ /* 0x000fea0003800000 */
[----:B------:R-:W-:Y:S01]  /*1ce0*/  BPT.TRAP 0x1 ;  /* 0x000000040000795c */ /* 0x000fe20000300000 */
.L_x_25:
[----:B-1----:R-:W-:Y:S05]  /*1cf0*/  @P0 BRA `(.L_x_26) ;  /* 0x0000000000080947 */ /* 0x002fea0003800000 */
[----:B------:R-:W1:Y:S02]  /*1d00*/  SYNCS.PHASECHK.TRANS64.TRYWAIT P0, [UR12], R10 ;  /* 0x0000000aff0075a7 */ /* 0x000e64000800014c */
[----:B-1----:R-:W-:Y:S05]  /*1d10*/  @!P0 BRA `(.L_x_27) ;  /* 0x0000004c00e48947 */ /* 0x002fea0003800000 */
.L_x_26:
[----:B------:R-:W-:Y:S01]  /*1d20*/  UIADD3 UR12, UR10, 0xc100, URZ ;  /* 0x0000c1000a0c7890 */ /* 0x000fe2000fffe03f */
[----:B------:R-:W-:Y:S01]  /*1d30*/  WARPGROUP.ARRIVE ;  /* 0x00000000000079c5 */ /* 0x000fe20000000000 */
[----:B------:R-:W-:Y:S02]  /*1d40*/  UISETP.NE.AND UP0, UPT, UR7, URZ, UPT ;  /* 0x0000003f0700728c */ /* 0x000fe4000bf05270 */
[----:B------:R-:W-:Y:S02]  /*1d50*/  USHF.R.U32.HI UR12, URZ, 0x4, UR12 ;  /* 0x000000043f0c7899 */ /* 0x000fe4000801160c */
[----:B------:R-:W-:Y:S02]  /*1d60*/  USEL UR8, UR8, URZ, !UP0 ;  /* 0x0000003f08087287 */ /* 0x000fe4000c000000 */
[----:B------:R-:W-:Y:S02]  /*1d70*/  ULOP3.LUT UR12, UR12, 0x3fff, URZ, 0xc0, !UPT ;  /* 0x00003fff0c0c7892 */ /* 0x000fe4000f8ec03f */
[----:B------:R-:W-:-:S02]  /*1d80*/  UISETP.NE.U32.AND UP0, UPT, UR8, URZ, UPT ;  /* 0x0000003f0800728c */ /* 0x000fc4000bf05070 */
[----:B------:R-:W-:Y:S02]  /*1d90*/  ULOP3.LUT UR7, UR11, 0x10000, URZ, 0xfc, !UPT ;  /* 0x000100000b077892 */ /* 0x000fe4000f8efc3f */
[----:B------:R-:W-:Y:S02]  /*1da0*/  ULOP3.LUT UR8, UR12, 0x10000, URZ, 0xfc, !UPT ;  /* 0x000100000c087892 */ /* 0x000fe4000f8efc3f */
[----:B------:R-:W-:Y:S02]  /*1db0*/  ULEA UR7, UR18, UR7, 0xa ;  /* 0x0000000712077291 */ /* 0x000fe4000f8e503f */
[----:B------:R-:W-:Y:S01]  /*1dc0*/  ULEA UR8, UR18, UR8, 0x9 ;  /* 0x0000000812087291 */ /* 0x000fe2000f8e483f */
[----:B------:R-:W-:Y:S01]  /*1dd0*/  UMOV UR13, 0x40000040 ;  /* 0x40000040000d7882 */ /* 0x000fe20000000000 */
[----:B------:R-:W-:Y:S01]  /*1de0*/  UMOV UR15, 0x40000040 ;  /* 0x40000040000f7882 */ /* 0x000fe20000000000 */
[----:B------:R-:W-:Y:S02]  /*1df0*/  UIADD3 UR6, UR6, 0x4, URZ ;  /* 0x0000000406067890 */ /* 0x000fe4000fffe03f */
[----:B------:R-:W-:-:S02]  /*1e00*/  UMOV UR12, UR7 ;  /* 0x00000007000c7c82 */ /* 0x000fc40008000000 */
[----:B------:R-:W-:Y:S02]  /*1e10*/  UMOV UR14, UR8 ;  /* 0x00000008000e7c82 */ /* 0x000fe40008000000 */
[----:B------:R-:W-:Y:S01]  /*1e20*/  QGMMA.64x64x32.F32.E5M2.E5M2 R24, gdesc[UR12], R24, UP0 ;  /* 0x00e000000c1879f3 */ /* 0x000fe2000bf03818 */
[----:B------:R-:W-:Y:S02]  /*1e30*/  UIADD3 UR12, UR7, 0x2, URZ ;  /* 0x00000002070c7890 */ /* 0x000fe4000fffe03f */
[----:B------:R-:W-:Y:S01]  /*1e40*/  UIADD3 UR14, UR8, 0x2, URZ ;  /* 0x00000002080e7890 */ /* 0x000fe2000fffe03f */
[----:B------:R-:W-:Y:S01]  /*1e50*/  UMOV UR13, 0x40000040 ;  /* 0x40000040000d7882 */ /* 0x000fe20000000000 */
[----:B------:R-:W-:Y:S01]  /*1e60*/  UMOV UR15, 0x40000040 ;  /* 0x40000040000f7882 */ /* 0x000fe20000000000 */
[----:B------:R-:W-:-:S06]  /*1e70*/  UISETP.NE.AND UP0, UPT, UR6, UR19, UPT ;  /* 0x000000130600728c */ /* 0x000fcc000bf05270 */
        /* <DEDUP_REMOVED lines=8> */
[----:B------:R-:W-:Y:S01]  /*1f00*/  UMOV UR13, 0x40000040 ;  /* 0x40000040000d7882 */ /* 0x000fe20000000000 */
[----:B------:R-:W-:Y:S01]  /*1f10*/  UMOV UR15, 0x40000040 ;  /* 0x40000040000f7882 */ /* 0x000fe20000000000 */
[----:B------:R-:W-:-:S06]  /*1f20*/  USEL UR7, URZ, 0x1, UP0 ;  /* 0x000000013f077887 */ /* 0x000fcc0008000000 */
[----:B------:R-:W-:Y:S01]  /*1f30*/  ISETP.NE.AND P0, PT, RZ, UR7, PT ;  /* 0x00000007ff007c0c */ /* 0x000fe2000bf05270 */
[----:B------:R-:W-:Y:S03]  /*1f40*/  QGMMA.64x64x32.F32.E5M2.E5M2 R24, gdesc[UR12], R24, gsb0 ;  /* 0x00e000000c1879f3 */ /* 0x000fe60008003818 */
[----:B------:R-:W-:-:S09]  /*1f50*/  WARPGROUP.DEPBAR.LE gsb0, 0x1 ;  /* 0x00008000000079c5 */ /* 0x000fd20000010100 */
[----:B------:R-:W-:Y:S05]  /*1f60*/  @!P0 BRA `(.L_x_28) ;  /* 0x0000000000888947 */ /* 0x000fea0003800000 */
[----:B------:R-:W-:Y:S02]  /*1f70*/  WARPGROUP.DEPBAR.LE gsb0, 0x0 ;  /* 0x00008000000079c5 */ /* 0x000fe40000010000 */
[----:B------:R-:W-:-:S01]  /*1f80*/  FADD R79, R24, R79 ;  /* 0x0000004f184f7221 */ /* 0x000fc20000000000 */
[----:B------:R-:W-:Y:S01]  /*1f90*/  FADD R80, R25, R80 ;  /* 0x0000005019507221 */ /* 0x000fe20000000000 */
        /* <DEDUP_REMOVED lines=30> */
[----:B------:R-:W-:-:S06]  /*2180*/  UMOV UR6, URZ ;  /* 0x0000003f00067c82 */ /* 0x000fcc0008000000 */
.L_x_28:
[----:B------:R-:W-:Y:S05]  /*2190*/  @!P1 BRA `(.L_x_29) ;  /* 0x0000000000049947 */ /* 0x000fea0003800000 */
[----:B------:R-:W-:Y:S01]  /*21a0*/  BPT.TRAP 0x1 ;  /* 0x000000040000795c */ /* 0x000fe20000300000 */
.L_x_29:
[----:B------:R-:W-:-:S13]  /*21b0*/  ISETP.NE.AND P0, PT, R6, RZ, PT ;  /* 0x000000ff0600720c */ /* 0x000fda0003f05270 */
[----:B01----:R-:W-:-:S05]  /*21c0*/  @P0 LEA R10, R9, UR10, 0x3 ;  /* 0x0000000a090a0c11 */ /* 0x003fca000f8e18ff */
[----:B------:R-:W-:-:S05]  /*21d0*/  @P0 VIADD R10, R10, 0x18 ;  /* 0x000000180a0a0836 */ /* 0x000fca0000000000 */
[----:B------:R-:W-:-:S04]  /*21e0*/  @P0 PRMT R10, R3, 0x654, R10 ;  /* 0x00000654030a0816 */ /* 0x000fc8000000000a */
[----:B------:R0:W-:Y:S01]  /*21f0*/  @P0 SYNCS.ARRIVE.TRANS64.RED.A1T0 RZ, [R10+URZ], RZ ;  /* 0x000000ff0aff09a7 */ /* 0x0001e2000810043f */
[----:B------:R-:W-:-:S13]  /*2200*/  ISETP.GT.U32.AND P0, PT, R2, 0x1, PT ;  /* 0x000000010200780c */ /* 0x000fda0003f04070 */
[----:B0-----:R-:W-:Y:S05]  /*2210*/  @P0 BRA `(.L_x_30) ;  /* 0x0000000000040947 */ /* 0x001fea0003800000 */
[----:B------:R-:W-:Y:S01]  /*2220*/  BPT.TRAP 0x1 ;  /* 0x000000040000795c */ /* 0x000fe20000300000 */
.L_x_30:
[----:B------:R-:W-:Y:S01]  /*2230*/  UIADD3 UR18, UR18, 0x1, URZ ;  /* 0x0000000112127890 */ /* 0x000fe2000fffe03f */
[C---:B------:R-:W-:Y:S01]  /*2240*/  ISETP.GT.AND P1, PT, R8.reuse, 0x1, PT ;  /* 0x000000010800780c */ /* 0x040fe20003f24270 */
[----:B------:R-:W-:Y:S02]  /*2250*/  VIADD R9, R9, 0x1 ;  /* 0x0000000109097836 */ /* 0x000fe40000000000 */
[----:B------:R-:W-:Y:S01]  /*2260*/  UISETP.NE.AND UP0, UPT, UR18, 0x3, UPT ;  /* 0x000000031200788c */ /* 0x000fe2000bf05270 */
[----:B------:R-:W-:Y:S02]  /*2270*/  VIADD R8, R8, 0xffffffff ;  /* 0xffffffff08087836 */ /* 0x000fe40000000000 */
[C---:B------:R-:W-:Y:S01]  /*2280*/  ISETP.NE.AND P0, PT, R9.reuse, 0x3, PT ;  /* 0x000000030900780c */ /* 0x040fe20003f05270 */
[----:B------:R-:W-:Y:S02]  /*2290*/  USEL UR8, URZ, 0x1, UP0 ;  /* 0x000000013f087887 */ /* 0x000fe40008000000 */
[----:B------:R-:W-:Y:S01]  /*22a0*/  USEL UR18, UR18, URZ, UP0 ;  /* 0x0000003f12127287 */ /* 0x000fe20008000000 */
[----:B------:R-:W-:-:S03]  /*22b0*/  SEL R9, R9, RZ, P0 ;  /* 0x000000ff09097207 */ /* 0x000fc60000000000 */
[----:B------:R-:W-:Y:S01]  /*22c0*/  LOP3.LUT R14, R14, UR8, RZ, 0x3c, !PT ;  /* 0x000000080e0e7c12 */ /* 0x000fe2000f8e3cff */
[----:B------:R-:W-:Y:S01]  /*22d0*/  UMOV UR8, 0x1 ;  /* 0x0000000100087882 */ /* 0x000fe20000000000 */
[----:B------:R-:W-:Y:S06]  /*22e0*/  @P1 BRA `(.L_x_31) ;  /* 0xfffffff800541947 */ /* 0x000fec000383ffff */
.L_x_23:
[----:B------:R-:W-:Y:S01]  /*22f0*/  UISETP.NE.AND UP0, UPT, UR6, URZ, UPT ;  /* 0x0000003f0600728c */ /* 0x000fe2000bf05270 */
[----:B01----:R-:W0:Y:S03]  /*2300*/  LDC R8, c[0x0][0x28c] ;  /* 0x0000a300ff087b82 */ /* 0x003e260000000800 */
[----:B------:R-:W-:-:S06]  /*2310*/  USEL UR6, URZ, 0x1, !UP0 ;  /* 0x000000013f067887 */ /* 0x000fcc000c000000 */
[----:B------:R-:W-:Y:S02]  /*2320*/  ISETP.NE.AND P0, PT, RZ, UR6, PT ;  /* 0x00000006ff007c0c */ /* 0x000fe4000bf05270 */
[----:B0-----:R-:W-:-:S11]  /*2330*/  ISETP.GE.AND P1, PT, R8, 0x1, PT ;  /* 0x000000010800780c */ /* 0x001fd60003f26270 */
[----:B------:R-:W-:Y:S05]  /*2340*/  @!P0 BRA `(.L_x_32) ;  /* 0x0000000000848947 */ /* 0x000fea0003800000 */
[----:B------:R-:W-:Y:S02]  /*2350*/  WARPGROUP.DEPBAR.LE gsb0, 0x0 ;  /* 0x00008000000079c5 */ /* 0x000fe40000010000 */
[----:B------:R-:W-:Y:S01]  /*2360*/  FADD R79, R24, R79 ;  /* 0x0000004f184f7221 */ /* 0x000fe20000000000 */
        /* <DEDUP_REMOVED lines=30> */
[----:B------:R-:W-:-:S07]  /*2550*/  FADD R16, R16, R55 ;  /* 0x0000003710107221 */ /* 0x000fce0000000000 */
.L_x_32:
[----:B------:R-:W-:Y:S02]  /*2560*/  WARPGROUP.DEPBAR.LE gsb0, 0x0 ;  /* 0x00008000000079c5 */ /* 0x000fe40000010000 */
[----:B------:R-:W-:Y:S05]  /*2570*/  @!P1 BRA `(.L_x_33) ;  /* 0x0000000000549947 */ /* 0x000fea0003800000 */
[----:B------:R-:W-:-:S13]  /*2580*/  ISETP.NE.AND P0, PT, R81, 0x3, PT ;  /* 0x000000035100780c */ /* 0x000fda0003f05270 */
[----:B------:R-:W-:Y:S05]  /*2590*/  @!P0 BRA `(.L_x_34) ;  /* 0x0000000000048947 */ /* 0x000fea0003800000 */
[----:B------:R-:W-:Y:S01]  /*25a0*/  BPT.TRAP 0x1 ;  /* 0x000000040000795c */ /* 0x000fe20000300000 */
.L_x_34:
[----:B------:R-:W-:Y:S01]  /*25b0*/  ISETP.NE.AND P0, PT, R6, RZ, PT ;  /* 0x000000ff0600720c */ /* 0x000fe20003f05270 */
[----:B------:R-:W-:Y:S01]  /*25c0*/  BSSY B0, `(.L_x_35) ;  /* 0x000000e000007945 */ /* 0x000fe20003800000 */
[----:B------:R-:W-:-:S11]  /*25d0*/  ISETP.GT.U32.AND P1, PT, R2, 0x1, PT ;  /* 0x000000010200780c */ /* 0x000fd60003f24070 */
[----:B------:R-:W-:Y:S05]  /*25e0*/  @!P0 BRA `(.L_x_36) ;  /* 0x00000000002c8947 */ /* 0x000fea0003800000 */
[----:B------:R-:W-:-:S04]  /*25f0*/  UISETP.LT.AND UP0, UPT, UR9, 0x1, UPT ;  /* 0x000000010900788c */ /* 0x000fc8000bf01270 */
[----:B------:R-:W-:-:S04]  /*2600*/  USEL UR8, UR9, 0x1, UP0 ;  /* 0x0000000109087887 */ /* 0x000fc80008000000 */
[----:B------:R-:W-:-:S04]  /*2610*/  UIADD3 UR8, UR5, UR9, -UR8 ;  /* 0x0000000905087290 */ /* 0x000fc8000fffe808 */
[----:B------:R-:W-:-:S04]  /*2620*/  UIMAD.WIDE.U32 UR6, UR8, -0x55555555, URZ ;  /* 0xaaaaaaab080678a5 */ /* 0x000fc8000f8e003f */
[----:B------:R-:W-:-:S04]  /*2630*/  USHF.R.U32.HI UR6, URZ, 0x1, UR7 ;  /* 0x000000013f067899 */ /* 0x000fc80008011607 */
[----:B------:R-:W-:-:S04]  /*2640*/  UIMAD UR8, UR6, -0x3, UR8 ;  /* 0xfffffffd060878a4 */ /* 0x000fc8000f8e0208 */
[----:B------:R-:W-:-:S04]  /*2650*/  ULEA UR8, UR8, UR10, 0x3 ;  /* 0x0000000a08087291 */ /* 0x000fc8000f8e183f */
[----:B------:R-:W-:-:S06]  /*2660*/  UIADD3 UR8, UR8, 0x18, URZ ;  /* 0x0000001808087890 */ /* 0x000fcc000fffe03f */
[----:B------:R-:W-:-:S05]  /*2670*/  IMAD.U32 R8, RZ, RZ, UR8 ;  /* 0x00000008ff087e24 */ /* 0x000fca000f8e00ff */
[----:B------:R-:W-:-:S04]  /*2680*/  PRMT R8, R3, 0x654, R8 ;  /* 0x0000065403087816 */ /* 0x000fc80000000008 */
[----:B------:R0:W-:Y:S03]  /*2690*/  SYNCS.ARRIVE.TRANS64.RED.A1T0 RZ, [R8+URZ], RZ ;  /* 0x000000ff08ff79a7 */ /* 0x0001e6000810043f */
.L_x_36:
[----:B------:R-:W-:Y:S05]  /*26a0*/  BSYNC B0 ;  /* 0x0000000000007941 */ /* 0x000fea0003800000 */
.L_x_35:
[----:B------:R-:W-:Y:S05]  /*26b0*/  @P1 BRA `(.L_x_33) ;  /* 0x0000000000041947 */ /* 0x000fea0003800000 */
[----:B------:R-:W-:Y:S01]  /*26c0*/  BPT.TRAP 0x1 ;  /* 0x000000040000795c */ /* 0x000fe20000300000 */
.L_x_33:
[----:B------:R-:W1:Y:S01]  /*26d0*/  LDC R24, c[0x0][0x288] ;  /* 0x0000a200ff187b82 */ /* 0x000e620000000800 */
[C---:B------:R-:W-:Y:S01]  /*26e0*/  LOP3.LUT R14, R0.reuse, 0x3, RZ, 0xc0, !PT ;  /* 0x00000003000e7812 */ /* 0x040fe200078ec0ff */
[----:B------:R-:W-:Y:S01]  /*26f0*/  IMAD.SHL.U32 R25, R15, 0x40, RZ ;  /* 0x000000400f197824 */ /* 0x000fe200078e00ff */
[--C-:B0-----:R-:W-:Y:S01]  /*2700*/  SHF.R.U32.HI R8, RZ, 0x2, R0.reuse ;  /* 0x00000002ff087819 */ /* 0x101fe20000011600 */
[----:B------:R-:W-:Y:S01]  /*2710*/  UIADD3 UR5, UR9, UR5, URZ ;  /* 0x0000000509057290 */ /* 0x000fe2000fffe03f */
[----:B------:R-:W-:Y:S01]  /*2720*/  LOP3.LUT R10, R0, 0x60, RZ, 0xc0, !PT ;  /* 0x00000060000a7812 */ /* 0x000fe200078ec0ff */
[----:B------:R-:W-:Y:S01]  /*2730*/  ULDC UR12, c[0x0][0x284] ;  /* 0x0000a100000c7ab9 */ /* 0x000fe20000000800 */
[----:B------:R-:W-:Y:S01]  /*2740*/  SHF.R.U32.HI R11, RZ, 0x7, R0 ;  /* 0x00000007ff0b7819 */ /* 0x000fe20000011600 */
[----:B------:R-:W-:Y:S01]  /*2750*/  UISETP.GT.U32.AND UP0, UPT, UR5, 0x2, UPT ;  /* 0x000000020500788c */ /* 0x000fe2000bf04070 */
[----:B------:R-:W-:Y:S01]  /*2760*/  LOP3.LUT R9, R8, 0x7, RZ, 0xc0, !PT ;  /* 0x0000000708097812 */ /* 0x000fe200078ec0ff */
[----:B------:R-:W-:Y:S01]  /*2770*/  UISETP.GE.U32.AND UP1, UPT, UR9, 0x3, UPT ;  /* 0x000000030900788c */ /* 0x000fe2000bf26070 */
[----:B------:R-:W-:Y:S01]  /*2780*/  SHF.R.U32.HI R10, RZ, 0x1, R10 ;  /* 0x00000001ff0a7819 */ /* 0x000fe2000001160a */
[----:B------:R-:W-:Y:S01]  /*2790*/  UISETP.LT.U32.AND UP0, UPT, UR9, 0x3, UP0 ;  /* 0x000000030900788c */ /* 0x000fe20008701070 */
[----:B------:R-:W-:Y:S01]  /*27a0*/  LOP3.LUT R8, R11, 0x1, RZ, 0xc0, !PT ;  /* 0x000000010b087812 */ /* 0x000fe200078ec0ff */
[----:B------:R-:W-:Y:S01]  /*27b0*/  ULDC.64 UR10, c[0x0][0x5d0] ;  /* 0x00017400000a7ab9 */ /* 0x000fe20000000a00 */
[----:B------:R-:W-:Y:S01]  /*27c0*/  IADD3 R27, RZ, -R10, -R9 ;  /* 0x8000000aff1b7210 */ /* 0x000fe20007ffe809 */
[----:B------:R-:W-:Y:S01]  /*27d0*/  UIMAD.WIDE.U32 UR6, UR5, -0x55555555, URZ ;  /* 0xaaaaaaab050678a5 */ /* 0x000fe2000f8e003f */
[----:B------:R-:W-:Y:S01]  /*27e0*/  SHF.R.S32.HI R32, RZ, 0x1f, R73 ;  /* 0x0000001fff207819 */ /* 0x000fe20000011449 */
[----:B------:R-:W-:Y:S01]  /*27f0*/  USEL UR8, URZ, 0x1, !UP0 ;  /* 0x000000013f087887 */ /* 0x000fe2000c000000 */
[C---:B------:R-:W-:Y:S01]  /*2800*/  IMAD.SHL.U32 R26, R8.reuse, 0x40, RZ ;  /* 0x00000040081a7824 */ /* 0x040fe200078e00ff */
[----:B------:R-:W-:Y:S01]  /*2810*/  USHF.R.U32.HI UR6, URZ, 0x1, UR7 ;  /* 0x000000013f067899 */ /* 0x000fe20008011607 */
[----:B------:R-:W-:Y:S01]  /*2820*/  IMAD R27, R8, -0x40, R27 ;  /* 0xffffffc0081b7824 */ /* 0x000fe200078e021b */
[----:B------:R-:W-:Y:S01]  /*2830*/  ULOP3.LUT UR4, UR4, UR8, URZ, 0x3c, !UPT ;  /* 0x0000000804047292 */ /* 0x000fe2000f8e3c3f */
[----:B------:R-:W-:Y:S01]  /*2840*/  IMAD R8, R32, UR10, RZ ;  /* 0x0000000a20087c24 */ /* 0x000fe2000f8e02ff */
[----:B-1----:R-:W-:Y:S01]  /*2850*/  ISETP.GE.AND P0, PT, R25, R24, PT ;  /* 0x000000181900720c */ /* 0x002fe20003f06270 */
[----:B------:R-:W-:Y:S01]  /*2860*/  IMAD R28, R14, -0x2, R24 ;  /* 0xfffffffe0e1c7824 */ /* 0x000fe200078e0218 */
[----:B------:R-:W-:Y:S01]  /*2870*/  LOP3.LUT R11, R26, 0x40, R9, 0xe2, !PT ;  /* 0x000000401a0b7812 */ /* 0x000fe200078ee209 */
[C---:B------:R-:W-:Y:S01]  /*2880*/  IMAD.SHL.U32 R24, R71.reuse, 0x80, RZ ;  /* 0x0000008047187824 */ /* 0x040fe200078e00ff */
[----:B------:R-:W-:Y:S01]  /*2890*/  UIMAD UR5, UR6, -0x3, UR5 ;  /* 0xfffffffd060578a4 */ /* 0x000fe2000f8e0205 */
[----:B------:R-:W-:Y:S01]  /*28a0*/  IMAD.SHL.U32 R14, R0, 0x2, RZ ;  /* 0x00000002000e7824 */ /* 0x000fe200078e00ff */
[----:B------:R-:W-:Y:S01]  /*28b0*/  @UP1 ULOP3.LUT UR4, UR4, 0x1, UR6, 0x78, !UPT ;  /* 0x0000000104041892 */ /* 0x000fe2000f8e7806 */
[----:B------:R-:W-:Y:S01]  /*28c0*/  IMAD.WIDE R30, R71, 0x80, RZ ;  /* 0x00000080471e7825 */ /* 0x000fe200078e02ff */
[----:B------:R-:W-:-:S02]  /*28d0*/  ISETP.GE.OR P0, PT, R24, UR12, P0 ;  /* 0x0000000c18007c0c */ /* 0x000fc40008706670 */
[----:B------:R-:W-:Y:S01]  /*28e0*/  LOP3.LUT R14, R25, 0x6, R14, 0xf8, !PT ;  /* 0x00000006190e7812 */ /* 0x000fe200078ef80e */
[C---:B------:R-:W-:Y:S01]  /*28f0*/  IMAD R29, R73.reuse, UR11, R8 ;  /* 0x0000000b491d7c24 */ /* 0x040fe2000f8e0208 */
[----:B------:R-:W-:Y:S01]  /*2900*/  IADD3 R27, -R24, UR12, R27 ;  /* 0x0000000c181b7c10 */ /* 0x000fe2000fffe11b */
[----:B------:R-:W-:Y:S01]  /*2910*/  IMAD.IADD R28, R28, 0x1, -R25 ;  /* 0x000000011c1c7824 */ /* 0x000fe200078e0a19 */
[----:B------:R-:W-:Y:S01]  /*2920*/  SHF.R.S32.HI R15, RZ, 0x1f, R14 ;  /* 0x0000001fff0f7819 */ /* 0x000fe2000001140e */
[----:B------:R-:W-:Y:S01]  /*2930*/  IMAD.MOV.U32 R26, RZ, RZ, -0x1 ;  /* 0xffffffffff1a7424 */ /* 0x000fe200078e00ff */
[----:B------:R-:W-:Y:S01]  /*2940*/  LOP3.LUT R33, R30, R11, R10, 0xfe, !PT ;  /* 0x0000000b1e217212 */ /* 0x000fe200078efe0a */
[----:B------:R-:W-:-:S04]  /*2950*/  IMAD.WIDE.U32 R8, R73, UR10, R14 ;  /* 0x0000000a49087c25 */ /* 0x000fc8000f8e000e */
[----:B------:R-:W-:Y:S01]  /*2960*/  IMAD.IADD R9, R9, 0x1, R29 ;  /* 0x0000000109097824 */ /* 0x000fe200078e021d */
[----:B------:R-:W-:Y:S06]  /*2970*/  @P0 BRA `(.L_x_37) ;  /* 0x0000002400940947 */ /* 0x000fec0003800000 */
[----:B------:R-:W0:Y:S01]  /*2980*/  LDC.64 R24, c[0x0][0x5c8] ;  /* 0x00017200ff187b82 */ /* 0x000e220000000a00 */
[----:B------:R-:W-:Y:S01]  /*2990*/  ULDC.64 UR6, c[0x0][0x5c0] ;  /* 0x0001700000067ab9 */ /* 0x000fe20000000a00 */
[----:B------:R-:W-:Y:S01]  /*29a0*/  BSSY B0, `(.L_x_37) ;  /* 0x0000262000007945 */ /* 0x000fe20003800000 */
[-C--:B0-----:R-:W-:Y:S02]  /*29b0*/  IMAD R10, R31, R24.reuse, RZ ;  /* 0x000000181f0a7224 */ /* 0x081fe400078e02ff */
[----:B------:R-:W-:-:S04]  /*29c0*/  IMAD.WIDE.U32 R8, R33, R24, R8 ;  /* 0x0000001821087225 */ /* 0x000fc800078e0008 */
[----:B------:R-:W-:Y:S01]  /*29d0*/  IMAD R11, R33, R25, R10 ;  /* 0x00000019210b7224 */ /* 0x000fe200078e020a */
[----:B------:R-:W-:Y:S02]  /*29e0*/  LEA R10, P0, R24, R8, 0x3 ;  /* 0x00000008180a7211 */ /* 0x000fe400078018ff */
[----:B------:R-:W-:Y:S01]  /*29f0*/  IADD3 R8, P1, R8, UR6, RZ ;  /* 0x0000000608087c10 */ /* 0x000fe2000ff3e0ff */
[----:B------:R-:W-:Y:S01]  /*2a00*/  IMAD.IADD R9, R9, 0x1, R11 ;  /* 0x0000000109097824 */ /* 0x000fe200078e020b */
[----:B------:R-:W-:-:S04]  /*2a10*/  IADD3 R10, P2, R10, UR6, RZ ;  /* 0x000000060a0a7c10 */ /* 0x000fc8000ff5e0ff */
[----:B------:R-:W-:Y:S02]  /*2a20*/  LEA.HI.X R11, R24, R9, R25, 0x3, P0 ;  /* 0x00000009180b7211 */ /* 0x000fe400000f1c19 */
[----:B----45:R-:W-:Y:S02]  /*2a30*/  FSETP.NEU.AND P0, PT, R12, RZ, PT ;  /* 0x000000ff0c00720b */ /* 0x030fe40003f0d000 */
[----:B------:R-:W-:Y:S02]  /*2a40*/  IADD3.X R9, R9, UR7, RZ, P1, !PT ;  /* 0x0000000709097c10 */ /* 0x000fe40008ffe4ff */
[----:B------:R-:W-:-:S09]  /*2a50*/  IADD3.X R11, R11, UR7, RZ, P2, !PT ;  /* 0x000000070b0b7c10 */ /* 0x000fd200097fe4ff */
[----:B------:R-:W-:Y:S05]  /*2a60*/  @!P0 BRA `(.L_x_38) ;  /* 0x0000001c00148947 */ /* 0x000fea0003800000 */
[----:B------:R-:W-:Y:S01]  /*2a70*/  ULDC.64 UR6, c[0x0][0x5b8] ;  /* 0x00016e0000067ab9 */ /* 0x000fe20000000a00 */
[----:B------:R-:W-:Y:S01]  /*2a80*/  ISETP.GE.AND P0, PT, R28, 0x1, PT ;  /* 0x000000011c00780c */ /* 0x000fe20003f06270 */
[----:B------:R-:W-:Y:S01]  /*2a90*/  IMAD R32, R32, UR6, RZ ;  /* 0x0000000620207c24 */ /* 0x000fe2000f8e02ff */
[----:B------:R-:W-:Y:S01]  /*2aa0*/  ULDC.64 UR10, c[0x0][0x5a8] ;  /* 0x00016a00000a7ab9 */ /* 0x000fe20000000a00 */
[----:B------:R-:W-:Y:S01]  /*2ab0*/  IMAD.WIDE.U32 R24, R73, UR6, R14 ;  /* 0x0000000649187c25 */ /* 0x000fe2000f8e000e */
[----:B------:R-:W-:Y:S01]  /*2ac0*/  ISETP.LT.OR P3, PT, R27, 0x1, !P0 ;  /* 0x000000011b00780c */ /* 0x000fe20004761670 */
[----:B------:R-:W-:Y:S02]  /*2ad0*/  BSSY B1, `(.L_x_39) ;  /* 0x000000c000017945 */ /* 0x000fe40003800000 */
[----:B------:R-:W-:Y:S01]  /*2ae0*/  IMAD R73, R73, UR7, R32 ;  /* 0x0000000749497c24 */ /* 0x000fe2000f8e0220 */
[----:B------:R-:W-:Y:S02]  /*2af0*/  ULDC.64 UR6, c[0x0][0x5b0] ;  /* 0x00016c0000067ab9 */ /* 0x000fe40000000a00 */
[----:B------:R-:W-:-:S02]  /*2b00*/  IMAD R29, R31, UR6, RZ ;  /* 0x000000061f1d7c24 */ /* 0x000fc4000f8e02ff */
[----:B------:R-:W-:Y:S02]  /*2b10*/  IMAD.IADD R25, R25, 0x1, R73 ;  /* 0x0000000119197824 */ /* 0x000fe400078e0249 */
[C---:B------:R-:W-:Y:S02]  /*2b20*/  IMAD R29, R33.reuse, UR7, R29 ;  /* 0x00000007211d7c24 */ /* 0x040fe4000f8e021d */
[----:B------:R-:W-:-:S03]  /*2b30*/  IMAD.WIDE.U32 R14, R33, UR6, R24 ;  /* 0x00000006210e7c25 */ /* 0x000fc6000f8e0018 */
[----:B------:R-:W-:-:S04]  /*2b40*/  IADD3 R14, P1, R14, UR10, RZ ;  /* 0x0000000a0e0e7c10 */ /* 0x000fc8000ff3e0ff */
[--C-:B------:R-:W-:Y:S02]  /*2b50*/  IADD3.X R15, R15, UR11, R29.reuse, P1, !PT ;  /* 0x0000000b0f0f7c10 */ /* 0x100fe40008ffe41d */
[----:B------:R-:W-:Y:S01]  /*2b60*/  PRMT R29, RZ, 0x7610, R29 ;  /* 0x00007610ff1d7816 */ /* 0x000fe2000000001d */
[----:B------:R-:W-:Y:S06]  /*2b70*/  @P3 BRA `(.L_x_40) ;  /* 0x0000000000043947 */ /* 0x000fec0003800000 */
[----:B------:R0:W5:Y:S02]  /*2b80*/  LDG.E.U8 R29, desc[UR16][R14.64] ;  /* 0x000000100e1d7981 */ /* 0x000164000c1e1100 */
.L_x_40:
[----:B------:R-:W-:Y:S05]  /*2b90*/  BSYNC B1 ;  /* 0x0000000000017941 */ /* 0x000fea0003800000 */
.L_x_39:
[----:B-----5:R-:W-:Y:S01]  /*2ba0*/  LOP3.LUT R29, R29, 0xff, RZ, 0xc0, !PT ;  /* 0x000000ff1d1d7812 */ /* 0x020fe200078ec0ff */
[----:B------:R-:W-:Y:S01]  /*2bb0*/  BSSY B1, `(.L_x_41) ;  /* 0x000000c000017945 */ /* 0x000fe20003800000 */
[----:B------:R-:W-:Y:S02]  /*2bc0*/  ISETP.GE.AND P1, PT, R28, 0x2, PT ;  /* 0x000000021c00780c */ /* 0x000fe40003f26270 */
[----:B------:R-:W-:Y:S02]  /*2bd0*/  F2FP.F16.E5M2.UNPACK_B R29, R29 ;  /* 0x0000001dff1d723e */ /* 0x000fe400020004ff */
[----:B------:R-:W-:-:S03]  /*2be0*/  ISETP.LT.OR P2, PT, R27, 0x1, !P1 ;  /* 0x000000011b00780c */ /* 0x000fc60004f41670 */
[----:B------:R-:W-:-:S05]  /*2bf0*/  HADD2.F32 R29, -RZ, R29.H0_H0 ;  /* 0x2000001dff1d7230 */ /* 0x000fca0000004100 */
[----:B------:R-:W-:Y:S01]  /*2c00*/  FMUL R32, R29, R12 ;  /* 0x0000000c1d207220 */ /* 0x000fe20000400000 */
[----:B------:R-:W-:-:S03]  /*2c10*/  PRMT R29, RZ, 0x7610, R29 ;  /* 0x00007610ff1d7816 */ /* 0x000fc6000000001d */
[----:B--2---:R-:W-:-:S05]  /*2c20*/  FFMA R32, R79, R7, R32 ;  /* 0x000000074f207223 */ /* 0x004fca0000000020 */
[----:B------:R-:W-:-:S05]  /*2c30*/  F2FP.SATFINITE.E5M2.F32.PACK_AB_MERGE_C R35, RZ, R32, RZ ;  /* 0x00000020ff23723e */ /* 0x000fca00048060ff */
[----:B------:R1:W-:Y:S01]  /*2c40*/  @!P3 STG.E.U8 desc[UR16][R8.64], R35 ;  /* 0x000000230800b986 */ /* 0x0003e2000c101110 */
[----:B------:R-:W-:Y:S05]  /*2c50*/  @P2 BRA `(.L_x_42) ;  /* 0x0000000000042947 */ /* 0x000fea0003800000 */
[----:B------:R2:W5:Y:S02]  /*2c60*/  LDG.E.U8 R29, desc[UR16][R14.64+0x1] ;  /* 0x000001100e1d7981 */ /* 0x000564000c1e1100 */
.L_x_42:
[----:B------:R-:W-:Y:S05]  /*2c70*/  BSYNC B1 ;  /* 0x0000000000017941 */ /* 0x000fea0003800000 */
.L_x_41:
[----:B-----5:R-:W-:Y:S01]  /*2c80*/  LOP3.LUT R29, R29, 0xff, RZ, 0xc0, !PT ;  /* 0x000000ff1d1d7812 */ /* 0x020fe200078ec0ff */
[----:B------:R-:W-:Y:S01]  /*2c90*/  BSSY B1, `(.L_x_43) ;  /* 0x0000012000017945 */ /* 0x000fe20003800000 */
[----:B------:R-:W-:Y:S02]  /*2ca0*/  IADD3 R33, P3, R33, 0x8, RZ ;  /* 0x0000000821217810 */ /* 0x000fe40007f7e0ff */
[----:B------:R-:W-:Y:S02]  /*2cb0*/  F2FP.F16.E5M2.UNPACK_B R29, R29 ;  /* 0x0000001dff1d723e */ /* 0x000fe400020004ff */
[----:B------:R-:W-:Y:S01]  /*2cc0*/  ISETP.LT.OR P0, PT, R27, 0x9, !P0 ;  /* 0x000000091b00780c */ /* 0x000fe20004701670 */
[----:B------:R-:W-:Y:S02]  /*2cd0*/  IMAD.X R30, RZ, RZ, R31, P3 ;  /* 0x000000ffff1e7224 */ /* 0x000fe400018e061f */
[----:B------:R-:W-:Y:S02]  /*2ce0*/  HADD2.F32 R29, -RZ, R29.H0_H0 ;  /* 0x2000001dff1d7230 */ /* 0x000fe40000004100 */
[----:B------:R-:W-:-:S02]  /*2cf0*/  IMAD R30, R30, UR6, RZ ;  /* 0x000000061e1e7c24 */ /* 0x000fc4000f8e02ff */
[----:B------:R-:W-:-:S04]  /*2d00*/  IMAD.WIDE.U32 R24, R33, UR6, R24 ;  /* 0x0000000621187c25 */ /* 0x000fc8000f8e0018 */
[----:B------:R-:W-:Y:S01]  /*2d10*/  FMUL R29, R29, R12 ;  /* 0x0000000c1d1d7220 */ /* 0x000fe20000400000 */
[----:B------:R-:W-:-:S03]  /*2d20*/  IMAD R33, R33, UR7, R30 ;  /* 0x0000000721217c24 */ /* 0x000fc6000f8e021e */
[----:B------:R-:W-:Y:S01]  /*2d30*/  FFMA R29, R80, R7, R29 ;  /* 0x00000007501d7223 */ /* 0x000fe2000000001d */
[----:B------:R-:W-:-:S04]  /*2d40*/  IADD3 R24, P3, R24, UR10, RZ ;  /* 0x0000000a18187c10 */ /* 0x000fc8000ff7e0ff */
[----:B------:R-:W-:Y:S02]  /*2d50*/  F2FP.SATFINITE.E5M2.F32.PACK_AB_MERGE_C R31, RZ, R29, RZ ;  /* 0x0000001dff1f723e */ /* 0x000fe400048060ff */
[----:B------:R-:W-:Y:S02]  /*2d60*/  IADD3.X R25, R25, UR11, R33, P3, !PT ;  /* 0x0000000b19197c10 */ /* 0x000fe40009ffe421 */
[----:B------:R-:W-:Y:S01]  /*2d70*/  PRMT R29, RZ, 0x7610, R29 ;  /* 0x00007610ff1d7816 */ /* 0x000fe2000000001d */
[----:B------:R3:W-:Y:S01]  /*2d80*/  @!P2 STG.E.U8 desc[UR16][R8.64+0x1], R31 ;  /* 0x0000011f0800a986 */ /* 0x0007e2000c101110 */
[----:B------:R-:W-:Y:S05]  /*2d90*/  @P0 BRA `(.L_x_44) ;  /* 0x0000000000040947 */ /* 0x000fea0003800000 */
[----:B------:R4:W5:Y:S02]  /*2da0*/  LDG.E.U8 R29, desc[UR16][R24.64] ;  /* 0x00000010181d7981 */ /* 0x000964000c1e1100 */
.L_x_44:
[----:B------:R-:W-:Y:S05]  /*2db0*/  BSYNC B1 ;  /* 0x0000000000017941 */ /* 0x000fea0003800000 */
.L_x_43:
[----:B-----5:R-:W-:Y:S01]  /*2dc0*/  LOP3.LUT R29, R29, 0xff, RZ, 0xc0, !PT ;  /* 0x000000ff1d1d7812 */ /* 0x020fe200078ec0ff */
[----:B------:R-:W-:Y:S01]  /*2dd0*/  BSSY B1, `(.L_x_45) ;  /* 0x000000b000017945 */ /* 0x000fe20003800000 */
[----:B------:R-:W-:Y:S02]  /*2de0*/  ISETP.LT.OR P1, PT, R27, 0x9, !P1 ;  /* 0x000000091b00780c */ /* 0x000fe40004f21670 */
[----:B------:R-:W-:-:S05]  /*2df0*/  F2FP.F16.E5M2.UNPACK_B R29, R29 ;  /* 0x0000001dff1d723e */ /* 0x000fca00020004ff */
[----:B------:R-:W-:-:S05]  /*2e00*/  HADD2.F32 R29, -RZ, R29.H0_H0 ;  /* 0x2000001dff1d7230 */ /* 0x000fca0000004100 */
[----:B------:R-:W-:Y:S01]  /*2e10*/  FMUL R30, R29, R12 ;  /* 0x0000000c1d1e7220 */ /* 0x000fe20000400000 */
[----:B------:R-:W-:-:S03]  /*2e20*/  PRMT R29, RZ, 0x7610, R29 ;  /* 0x00007610ff1d7816 */ /* 0x000fc6000000001d */
[----:B------:R-:W-:-:S05]  /*2e30*/  FFMA R30, R77, R7, R30 ;  /* 0x000000074d1e7223 */ /* 0x000fca000000001e */
[----:B---3--:R-:W-:-:S05]  /*2e40*/  F2FP.SATFINITE.E5M2.F32.PACK_AB_MERGE_C R31, RZ, R30, RZ ;  /* 0x0000001eff1f723e */ /* 0x008fca00048060ff */
[----:B------:R3:W-:Y:S01]  /*2e50*/  @!P0 STG.E.U8 desc[UR16][R10.64], R31 ;  /* 0x0000001f0a008986 */ /* 0x0007e2000c101110 */
[----:B------:R-:W-:Y:S05]  /*2e60*/  @P1 BRA `(.L_x_46) ;  /* 0x0000000000041947 */ /* 0x000fea0003800000 */
[----:B------:R0:W5:Y:S02]  /*2e70*/  LDG.E.U8 R29, desc[UR16][R24.64+0x1] ;  /* 0x00000110181d7981 */ /* 0x000164000c1e1100 */
.L_x_46:
[----:B------:R-:W-:Y:S05]  /*2e80*/  BSYNC B1 ;  /* 0x0000000000017941 */ /* 0x000fea0003800000 */
.L_x_45:
[----:B-----5:R-:W-:Y:S01]  /*2e90*/  LOP3.LUT R29, R29, 0xff, RZ, 0xc0, !PT ;  /* 0x000000ff1d1d7812 */ /* 0x020fe200078ec0ff */
[----:B------:R-:W-:Y:S01]  /*2ea0*/  BSSY B1, `(.L_x_47) ;  /* 0x000000c000017945 */ /* 0x000fe20003800000 */
[----:B------:R-:W-:Y:S02]  /*2eb0*/  ISETP.GE.AND P0, PT, R28, 0x9, PT ;  /* 0x000000091c00780c */ /* 0x000fe40003f06270 */
[----:B------:R-:W-:Y:S02]  /*2ec0*/  F2FP.F16.E5M2.UNPACK_B R29, R29 ;  /* 0x0000001dff1d723e */ /* 0x000fe400020004ff */
[----:B------:R-:W-:-:S03]  /*2ed0*/  ISETP.LT.OR P2, PT, R27, 0x1, !P0 ;  /* 0x000000011b00780c */ /* 0x000fc60004741670 */
[----:B------:R-:W-:-:S05]  /*2ee0*/  HADD2.F32 R29, -RZ, R29.H0_H0 ;  /* 0x2000001dff1d7230 */ /* 0x000fca0000004100 */
[----:B------:R-:W-:-:S04]  /*2ef0*/  FMUL R29, R29, R12 ;  /* 0x0000000c1d1d7220 */ /* 0x000fc80000400000 */
[----:B------:R-:W-:-:S05]  /*2f00*/  FFMA R29, R78, R7, R29 ;  /* 0x000000074e1d7223 */ /* 0x000fca000000001d */
[----:B---3--:R-:W-:Y:S02]  /*2f10*/  F2FP.SATFINITE.E5M2.F32.PACK_AB_MERGE_C R31, RZ, R29, RZ ;  /* 0x0000001dff1f723e */ /* 0x008fe400048060ff */
[----:B------:R-:W-:-:S03]  /*2f20*/  PRMT R29, RZ, 0x7610, R29 ;  /* 0x00007610ff1d7816 */ /* 0x000fc6000000001d */
[----:B------:R3:W-:Y:S01]  /*2f30*/  @!P1 STG.E.U8 desc[UR16][R10.64+0x1], R31 ;  /* 0x0000011f0a009986 */ /* 0x0007e2000c101110 */
[----:B------:R-:W-:Y:S05]  /*2f40*/  @P2 BRA `(.L_x_48) ;  /* 0x0000000000042947 */ /* 0x000fea0003800000 */
[----:B------:R0:W5:Y:S02]  /*2f50*/  LDG.E.U8 R29, desc[UR16][R14.64+0x8] ;  /* 0x000008100e1d7981 */ /* 0x000164000c1e1100 */
.L_x_48:
[----:B------:R-:W-:Y:S05]  /*2f60*/  BSYNC B1 ;  /* 0x0000000000017941 */ /* 0x000fea0003800000 */
.L_x_47:
        /* <DEDUP_REMOVED lines=13> */
.L_x_50:
[----:B------:R-:W-:Y:S05]  /*3040*/  BSYNC B1 ;  /* 0x0000000000017941 */ /* 0x000fea0003800000 */
.L_x_49:
[----:B-----5:R-:W-:Y:S01]  /*3050*/  LOP3.LUT R29, R29, 0xff, RZ, 0xc0, !PT ;  /* 0x000000ff1d1d7812 */ /* 0x020fe200078ec0ff */
[----:B------:R-:W-:Y:S01]  /*3060*/  BSSY B1, `(.L_x_51) ;  /* 0x000000b000017945 */ /* 0x000fe20003800000 */
[----:B------:R-:W-:Y:S02]  /*3070*/  ISETP.LT.OR P0, PT, R27, 0x9, !P0 ;  /* 0x000000091b00780c */ /* 0x000fe40004701670 */
[----:B------:R-:W-:-:S05]  /*3080*/  F2FP.F16.E5M2.UNPACK_B R29, R29 ;  /* 0x0000001dff1d723e */ /* 0x000fca00020004ff */
        /* <DEDUP_REMOVED lines=8> */
.L_x_52:
[----:B------:R-:W-:Y:S05]  /*3110*/  BSYNC B1 ;  /* 0x0000000000017941 */ /* 0x000fea0003800000 */
.L_x_51:
        /* <DEDUP_REMOVED lines=12> */
.L_x_54:
[----:B------:R-:W-:Y:S05]  /*31e0*/  BSYNC B1 ;  /* 0x0000000000017941 */ /* 0x000fea0003800000 */
.L_x_53:
        /* <DEDUP_REMOVED lines=13> */
.L_x_56:
[----:B------:R-:W-:Y:S05]  /*32c0*/  BSYNC B1 ;  /* 0x0000000000017941 */ /* 0x000fea0003800000 */
.L_x_55:
        /* <DEDUP_REMOVED lines=13> */
.L_x_58:
[----:B------:R-:W-:Y:S05]  /*33a0*/  BSYNC B1 ;  /* 0x0000000000017941 */ /* 0x000fea0003800000 */
.L_x_57:
        /* <DEDUP_REMOVED lines=12> */
.L_x_60:
[----:B------:R-:W-:Y:S05]  /*3470*/  BSYNC B1 ;  /* 0x0000000000017941 */ /* 0x000fea0003800000 */
.L_x_59:
        /* <DEDUP_REMOVED lines=12> */
.L_x_62:
[----:B------:R-:W-:Y:S05]  /*3540*/  BSYNC B1 ;  /* 0x0000000000017941 */ /* 0x000fea0003800000 */
.L_x_61:
        /* <DEDUP_REMOVED lines=13> */
.L_x_64:
[----:B------:R-:W-:Y:S05]  /*3620*/  BSYNC B1 ;  /* 0x0000000000017941 */ /* 0x000fea0003800000 */
.L_x_63:
        /* <DEDUP_REMOVED lines=13> */
.L_x_66:
[----:B------:R-:W-:Y:S05]  /*3700*/  BSYNC B1 ;  /* 0x0000000000017941 */ /* 0x000fea0003800000 */
.L_x_65:
        /* <DEDUP_REMOVED lines=12> */
.L_x_68:
[----:B------:R-:W-:Y:S05]  /*37d0*/  BSYNC B1 ;  /* 0x0000000000017941 */ /* 0x000fea0003800000 */
.L_x_67:
        /* <DEDUP_REMOVED lines=12> */
.L_x_70:
[----:B------:R-:W-:Y:S05]  /*38a0*/  BSYNC B1 ;  /* 0x0000000000017941 */ /* 0x000fea0003800000 */
.L_x_69:
        /* <DEDUP_REMOVED lines=13> */
.L_x_72:
[----:B------:R-:W-:Y:S05]  /*3980*/  BSYNC B1 ;  /* 0x0000000000017941 */ /* 0x000fea0003800000 */
.L_x_71:
        /* <DEDUP_REMOVED lines=13> */
.L_x_74:
[----:B------:R-:W-:Y:S05]  /*3a60*/  BSYNC B1 ;  /* 0x0000000000017941 */ /* 0x000fea0003800000 */
.L_x_73:
        /* <DEDUP_REMOVED lines=12> */
.L_x_76:
[----:B------:R-:W-:Y:S05]  /*3b30*/  BSYNC B1 ;  /* 0x0000000000017941 */ /* 0x000fea0003800000 */
.L_x_75:
        /* <DEDUP_REMOVED lines=12> */
.L_x_78:
[----:B------:R-:W-:Y:S05]  /*3c00*/  BSYNC B1 ;  /* 0x0000000000017941 */ /* 0x000fea0003800000 */
.L_x_77:
        /* <DEDUP_REMOVED lines=13> */
.L_x_80:
[----:B------:R-:W-:Y:S05]  /*3ce0*/  BSYNC B1 ;  /* 0x0000000000017941 */ /* 0x000fea0003800000 */
.L_x_79:
        /* <DEDUP_REMOVED lines=13> */
.L_x_82:
[----:B------:R-:W-:Y:S05]  /*3dc0*/  BSYNC B1 ;  /* 0x0000000000017941 */ /* 0x000fea0003800000 */
.L_x_81:
        /* <DEDUP_REMOVED lines=12> */
.L_x_84:
[----:B------:R-:W-:Y:S05]  /*3e90*/  BSYNC B1 ;  /* 0x0000000000017941 */ /* 0x000fea0003800000 */
.L_x_83:
[----:B-----5:R-:W-:Y:S01]  /*3ea0*/  LOP3.LUT R29, R29, 0xff, RZ, 0xc0, !PT ;  /* 0x000000ff1d1d7812 */ /* 0x020fe200078ec0ff */
[----:B------:R-:W-:Y:S01]  /*3eb0*/  BSSY B1, `(.L_x_85) ;  /* 0x000000b000017945 */ /* 0x000fe20003800000 */
[----:B------:R-:W-:Y:S02]  /*3ec0*/  ISETP.LT.OR P1, PT, R27, 0x9, !P1 ;  /* 0x000000091b00780c */ /* 0x000fe40004f21670 */
[----:B------:R-:W-:-:S05]  /*3ed0*/  F2FP.F16.E5M2.UNPACK_B R29, R29 ;  /* 0x0000001dff1d723e */ /* 0x000fca00020004ff */
[----:B------:R-:W-:-:S05]  /*3ee0*/  HADD2.F32 R29, -RZ, R29.H0_H0 ;  /* 0x2000001dff1d7230 */ /* 0x000fca0000004100 */
[----:B------:R-:W-:-:S04]  /*3ef0*/  FMUL R30, R29, R12 ;  /* 0x0000000c1d1e7220 */ /* 0x000fc80000400000 */
[----:B------:R-:W-:Y:S01]  /*3f00*/  FFMA R30, R23, R7, R30 ;  /* 0x00000007171e7223 */ /* 0x000fe2000000001e */
[----:B------:R-:W-:-:S04]  /*3f10*/  PRMT R23, RZ, 0x7610, R23 ;  /* 0x00007610ff177816 */ /* 0x000fc80000000017 */
[----:B------:R-:W-:-:S05]  /*3f20*/  F2FP.SATFINITE.E5M2.F32.PACK_AB_MERGE_C R29, RZ, R30, RZ ;  /* 0x0000001eff1d723e */ /* 0x000fca00048060ff */
[----:B------:R0:W-:Y:S01]  /*3f30*/  @!P0 STG.E.U8 desc[UR16][R10.64+0x28], R29 ;  /* 0x0000281d0a008986 */ /* 0x0001e2000c101110 */
[----:B------:R-:W-:Y:S05]  /*3f40*/  @P1 BRA `(.L_x_86) ;  /* 0x0000000000041947 */ /* 0x000fea0003800000 */
[----:B------:R0:W5:Y:S02]  /*3f50*/  LDG.E.U8 R23, desc[UR16][R24.64+0x29] ;  /* 0x0000291018177981 */ /* 0x000164000c1e1100 */
.L_x_86:
[----:B------:R-:W-:Y:S05]  /*3f60*/  BSYNC B1 ;  /* 0x0000000000017941 */ /* 0x000fea0003800000 */
.L_x_85:
        /* <DEDUP_REMOVED lines=8> */
[----:B0-----:R-:W-:Y:S02]  /*3ff0*/  F2FP.SATFINITE.E5M2.F32.PACK_AB_MERGE_C R29, RZ, R23, RZ ;  /* 0x00000017ff1d723e */ /* 0x001fe400048060ff */
[----:B------:R-:W-:-:S03]  /*4000*/  PRMT R23, RZ, 0x7610, R23 ;  /* 0x00007610ff177816 */ /* 0x000fc60000000017 */
[----:B------:R0:W-:Y:S01]  /*4010*/  @!P1 STG.E.U8 desc[UR16][R10.64+0x29], R29 ;  /* 0x0000291d0a009986 */ /* 0x0001e2000c101110 */
[----:B------:R-:W-:Y:S05]  /*4020*/  @P2 BRA `(.L_x_88) ;  /* 0x0000000000042947 */ /* 0x000fea0003800000 */
[----:B------:R0:W5:Y:S02]  /*4030*/  LDG.E.U8 R23, desc[UR16][R14.64+0x30] ;  /* 0x000030100e177981 */ /* 0x000164000c1e1100 */
.L_x_88:
[----:B------:R-:W-:Y:S05]  /*4040*/  BSYNC B1 ;  /* 0x0000000000017941 */ /* 0x000fea0003800000 */
.L_x_87:
[----:B-----5:R-:W-:Y:S01]  /*4050*/  LOP3.LUT R23, R23, 0xff, RZ, 0xc0, !PT ;  /* 0x000000ff17177812 */ /* 0x020fe200078ec0ff */
[----:B------:R-:W-:Y:S01]  /*4060*/  BSSY B1, `(.L_x_89) ;  /* 0x000000c000017945 */ /* 0x000fe20003800000 */
[----:B------:R-:W-:Y:S02]  /*4070*/  ISETP.GE.AND P1, PT, R28, 0x32, PT ;  /* 0x000000321c00780c */ /* 0x000fe40003f26270 */
[----:B------:R-:W-:Y:S02]  /*4080*/  F2FP.F16.E5M2.UNPACK_B R23, R23 ;  /* 0x00000017ff17723e */ /* 0x000fe400020004ff */
[----:B------:R-:W-:-:S03]  /*4090*/  ISETP.LT.OR P3, PT, R27, 0x1, !P1 ;  /* 0x000000011b00780c */ /* 0x000fc60004f61670 */
        /* <DEDUP_REMOVED lines=8> */
.L_x_90:
[----:B------:R-:W-:Y:S05]  /*4120*/  BSYNC B1 ;  /* 0x0000000000017941 */ /* 0x000fea0003800000 */
.L_x_89:
[----:B-----5:R-:W-:Y:S01]  /*4130*/  LOP3.LUT R21, R21, 0xff, RZ, 0xc0, !PT ;  /* 0x000000ff15157812 */ /* 0x020fe200078ec0ff */
[----:B------:R-:W-:Y:S01]  /*4140*/  BSSY B1, `(.L_x_91) ;  /* 0x000000b000017945 */ /* 0x000fe20003800000 */
[----:B------:R-:W-:Y:S02]  /*4150*/  ISETP.LT.OR P0, PT, R27, 0x9, !P0 ;  /* 0x000000091b00780c */ /* 0x000fe40004701670 */
[----:B------:R-:W-:-:S05]  /*4160*/  F2FP.F16.E5M2.UNPACK_B R21, R21 ;  /* 0x00000015ff15723e */ /* 0x000fca00020004ff */
        /* <DEDUP_REMOVED lines=8> */
.L_x_92:
[----:B------:R-:W-:Y:S05]  /*41f0*/  BSYNC B1 ;  /* 0x0000000000017941 */ /* 0x000fea0003800000 */
.L_x_91:
        /* <DEDUP_REMOVED lines=12> */
.L_x_94:
[----:B------:R-:W-:Y:S05]  /*42c0*/  BSYNC B1 ;  /* 0x0000000000017941 */ /* 0x000fea0003800000 */
.L_x_93:
        /* <DEDUP_REMOVED lines=13> */
.L_x_96:
[----:B------:R-:W-:Y:S05]  /*43a0*/  BSYNC B1 ;  /* 0x0000000000017941 */ /* 0x000fea0003800000 */
.L_x_95:
        /* <DEDUP_REMOVED lines=13> */
.L_x_98:
[----:B------:R-:W-:Y:S05]  /*4480*/  BSYNC B1 ;  /* 0x0000000000017941 */ /* 0x000fea0003800000 */
.L_x_97:
[----:B-----5:R-:W-:Y:S01]  /*4490*/  LOP3.LUT R17, R17, 0xff, RZ, 0xc0, !PT ;  /* 0x000000ff11117812 */ /* 0x020fe200078ec0ff */
[----:B------:R-:W-:Y:S01]  /*44a0*/  BSSY B1, `(.L_x_99) ;  /* 0x000000b000017945 */ /* 0x000fe20003800000 */
[----:B------:R-:W-:Y:S02]  /*44b0*/  ISETP.LT.OR P0, PT, R27, 0x9, !P0 ;  /* 0x000000091b00780c */ /* 0x000fe40004701670 */
[----:B------:R-:W-:Y:S02]  /*44c0*/  F2FP.F16.E5M2.UNPACK_B R17, R17 ;  /* 0x00000011ff11723e */ /* 0x000fe400020004ff */
[----:B0-2---:R-:W-:-:S03]  /*44d0*/  PRMT R14, RZ, 0x7610, R14 ;  /* 0x00007610ff0e7816 */ /* 0x005fc6000000000e */
[----:B------:R-:W-:-:S05]  /*44e0*/  HADD2.F32 R17, -RZ, R17.H0_H0 ;  /* 0x20000011ff117230 */ /* 0x000fca0000004100 */
[----:B------:R-:W-:-:S04]  /*44f0*/  FMUL R17, R17, R12 ;  /* 0x0000000c11117220 */ /* 0x000fc80000400000 */
[----:B------:R-:W-:-:S05]  /*4500*/  FFMA R17, R18, R7, R17 ;  /* 0x0000000712117223 */ /* 0x000fca0000000011 */
[----:B------:R-:W-:-:S05]  /*4510*/  F2FP.SATFINITE.E5M2.F32.PACK_AB_MERGE_C R17, RZ, R17, RZ ;  /* 0x00000011ff11723e */ /* 0x000fca00048060ff */
[----:B------:R0:W-:Y:S01]  /*4520*/  @!P3 STG.E.U8 desc[UR16][R8.64+0x39], R17 ;  /* 0x000039110800b986 */ /* 0x0001e2000c101110 */
[----:B------:R-:W-:Y:S05]  /*4530*/  @P0 BRA `(.L_x_100) ;  /* 0x0000000000040947 */ /* 0x000fea0003800000 */
[----:B------:R2:W5:Y:S02]  /*4540*/  LDG.E.U8 R14, desc[UR16][R24.64+0x38] ;  /* 0x00003810180e7981 */ /* 0x000564000c1e1100 */
.L_x_100:
[----:B------:R-:W-:Y:S05]  /*4550*/  BSYNC B1 ;  /* 0x0000000000017941 */ /* 0x000fea0003800000 */
.L_x_99:
[----:B-----5:R-:W-:Y:S01]  /*4560*/  LOP3.LUT R14, R14, 0xff, RZ, 0xc0, !PT ;  /* 0x000000ff0e0e7812 */ /* 0x020fe200078ec0ff */
[----:B------:R-:W-:Y:S01]  /*4570*/  BSSY B1, `(.L_x_101) ;  /* 0x000000b000017945 */ /* 0x000fe20003800000 */
[----:B------:R-:W-:Y:S02]  /*4580*/  ISETP.LT.OR P1, PT, R27, 0x9, !P1 ;  /* 0x000000091b00780c */ /* 0x000fe40004f21670 */
[----:B------:R-:W-:-:S05]  /*4590*/  F2FP.F16.E5M2.UNPACK_B R14, R14 ;  /* 0x0000000eff0e723e */ /* 0x000fca00020004ff */
[----:B01-3--:R-:W-:-:S05]  /*45a0*/  HADD2.F32 R9, -RZ, R14.H0_H0 ;  /* 0x2000000eff097230 */ /* 0x00bfca0000004100 */
[----:B------:R-:W-:-:S04]  /*45b0*/  FMUL R8, R9, R12 ;  /* 0x0000000c09087220 */ /* 0x000fc80000400000 */
[----:B------:R-:W-:-:S05]  /*45c0*/  FFMA R8, R13, R7, R8 ;  /* 0x000000070d087223 */ /* 0x000fca0000000008 */
[----:B------:R-:W-:Y:S02]  /*45d0*/  F2FP.SATFINITE.E5M2.F32.PACK_AB_MERGE_C R9, RZ, R8, RZ ;  /* 0x00000008ff09723e */ /* 0x000fe400048060ff */
[----:B------:R-:W-:-:S03]  /*45e0*/  PRMT R8, RZ, 0x7610, R8 ;  /* 0x00007610ff087816 */ /* 0x000fc60000000008 */
[----:B------:R0:W-:Y:S01]  /*45f0*/  @!P0 STG.E.U8 desc[UR16][R10.64+0x38], R9 ;  /* 0x000038090a008986 */ /* 0x0001e2000c101110 */
[----:B------:R-:W-:Y:S05]  /*4600*/  @P1 BRA `(.L_x_102) ;  /* 0x0000000000041947 */ /* 0x000fea0003800000 */
[----:B------:R1:W5:Y:S02]  /*4610*/  LDG.E.U8 R8, desc[UR16][R24.64+0x39] ;  /* 0x0000391018087981 */ /* 0x000364000c1e1100 */
.L_x_102:
[----:B------:R-:W-:Y:S05]  /*4620*/  BSYNC B1 ;  /* 0x0000000000017941 */ /* 0x000fea0003800000 */
.L_x_101:
[----:B------:R-:W-:Y:S05]  /*4630*/  @P1 BRA `(.L_x_103) ;  /* 0x0000000800601947 */ /* 0x000fea0003800000 */
[----:B-----5:R-:W-:-:S04]  /*4640*/  LOP3.LUT R8, R8, 0xff, RZ, 0xc0, !PT ;  /* 0x000000ff08087812 */ /* 0x020fc800078ec0ff */
[----:B------:R-:W-:-:S05]  /*4650*/  F2FP.F16.E5M2.UNPACK_B R8, R8 ;  /* 0x00000008ff08723e */ /* 0x000fca00020004ff */
[----:B0-----:R-:W-:-:S05]  /*4660*/  HADD2.F32 R9, -RZ, R8.H0_H0 ;  /* 0x20000008ff097230 */ /* 0x001fca0000004100 */
[----:B------:R-:W-:-:S04]  /*4670*/  FMUL R9, R9, R12 ;  /* 0x0000000c09097220 */ /* 0x000fc80000400000 */
[----:B------:R-:W-:-:S05]  /*4680*/  FFMA R9, R16, R7, R9 ;  /* 0x0000000710097223 */ /* 0x000fca0000000009 */
[----:B------:R-:W-:-:S05]  /*4690*/  F2FP.SATFINITE.E5M2.F32.PACK_AB_MERGE_C R9, RZ, R9, RZ ;  /* 0x00000009ff09723e */ /* 0x000fca00048060ff */
[----:B------:R3:W-:Y:S01]  /*46a0*/  STG.E.U8 desc[UR16][R10.64+0x39], R9 ;  /* 0x000039090a007986 */ /* 0x0007e2000c101110 */
[----:B------:R-:W-:Y:S05]  /*46b0*/  BRA `(.L_x_103) ;  /* 0x0000000800407947 */ /* 0x000fea0003800000 */
.L_x_38:
[C---:B------:R-:W-:Y:S01]  /*46c0*/  ISETP.GE.AND P3, PT, R28.reuse, 0x1, PT ;  /* 0x000000011c00780c */ /* 0x040fe20003f66270 */
[-C--:B--2---:R-:W-:Y:S01]  /*46d0*/  FMUL R79, R79, R7.reuse ;  /* 0x000000074f4f7220 */ /* 0x084fe20000400000 */
[----:B------:R-:W-:Y:S01]  /*46e0*/  ISETP.GE.AND P0, PT, R28, 0x2, PT ;  /* 0x000000021c00780c */ /* 0x000fe20003f06270 */
[-C--:B------:R-:W-:Y:S01]  /*46f0*/  FMUL R80, R80, R7.reuse ;  /* 0x0000000750507220 */ /* 0x080fe20000400000 */
[----:B------:R-:W-:Y:S01]  /*4700*/  ISETP.LT.OR P1, PT, R27, 0x1, !P3 ;  /* 0x000000011b00780c */ /* 0x000fe20005f21670 */
[-C--:B------:R-:W-:Y:S01]  /*4710*/  FMUL R77, R77, R7.reuse ;  /* 0x000000074d4d7220 */ /* 0x080fe20000400000 */
[C---:B------:R-:W-:Y:S01]  /*4720*/  ISETP.LT.OR P2, PT, R27.reuse, 0x1, !P0 ;  /* 0x000000011b00780c */ /* 0x040fe20004741670 */
[-C--:B------:R-:W-:Y:S01]  /*4730*/  FMUL R78, R78, R7.reuse ;  /* 0x000000074e4e7220 */ /* 0x080fe20000400000 */
[----:B------:R-:W-:Y:S01]  /*4740*/  ISETP.LT.OR P3, PT, R27, 0x9, !P3 ;  /* 0x000000091b00780c */ /* 0x000fe20005f61670 */
[----:B------:R-:W-:Y:S01]  /*4750*/  FMUL R75, R75, R7 ;  /* 0x000000074b4b7220 */ /* 0x000fe20000400000 */
[----:B------:R-:W-:Y:S01]  /*4760*/  F2FP.SATFINITE.E5M2.F32.PACK_AB_MERGE_C R79, RZ, R79, RZ ;  /* 0x0000004fff4f723e */ /* 0x000fe200048060ff */
[-C--:B------:R-:W-:Y:S01]  /*4770*/  FMUL R76, R76, R7.reuse ;  /* 0x000000074c4c7220 */ /* 0x080fe20000400000 */
[----:B------:R-:W-:Y:S01]  /*4780*/  F2FP.SATFINITE.E5M2.F32.PACK_AB_MERGE_C R15, RZ, R80, RZ ;  /* 0x00000050ff0f723e */ /* 0x000fe200048060ff */
[----:B------:R-:W-:Y:S01]  /*4790*/  FMUL R74, R74, R7 ;  /* 0x000000074a4a7220 */ /* 0x000fe20000400000 */
[----:B------:R-:W-:Y:S01]  /*47a0*/  F2FP.SATFINITE.E5M2.F32.PACK_AB_MERGE_C R77, RZ, R77, RZ ;  /* 0x0000004dff4d723e */ /* 0x000fe200048060ff */
[-C--:B------:R-:W-:Y:S01]  /*47b0*/  FMUL R72, R72, R7.reuse ;  /* 0x0000000748487220 */ /* 0x080fe20000400000 */
[----:B------:R-:W-:Y:S01]  /*47c0*/  ISETP.LT.OR P0, PT, R27, 0x9, !P0 ;  /* 0x000000091b00780c */ /* 0x000fe20004701670 */
[----:B------:R-:W-:Y:S01]  /*47d0*/  @!P1 STG.E.U8 desc[UR16][R8.64], R79 ;  /* 0x0000004f08009986 */ /* 0x000fe2000c101110 */
[C---:B------:R-:W-:Y:S01]  /*47e0*/  ISETP.GE.AND P1, PT, R28.reuse, 0x9, PT ;  /* 0x000000091c00780c */ /* 0x040fe20003f26270 */
[----:B------:R-:W-:Y:S01]  /*47f0*/  FMUL R69, R69, R7 ;  /* 0x0000000745457220 */ /* 0x000fe20000400000 */
[----:B------:R-:W-:Y:S01]  /*4800*/  F2FP.SATFINITE.E5M2.F32.PACK_AB_MERGE_C R75, RZ, R75, RZ ;  /* 0x0000004bff4b723e */ /* 0x000fe200048060ff */
[----:B------:R0:W-:Y:S01]  /*4810*/  @!P2 STG.E.U8 desc[UR16][R8.64+0x1], R15 ;  /* 0x0000010f0800a986 */ /* 0x0001e2000c101110 */
[----:B------:R-:W-:Y:S01]  /*4820*/  ISETP.GE.AND P2, PT, R28, 0xa, PT ;  /* 0x0000000a1c00780c */ /* 0x000fe20003f46270 */
[-C--:B------:R-:W-:Y:S01]  /*4830*/  FMUL R70, R70, R7.reuse ;  /* 0x0000000746467220 */ /* 0x080fe20000400000 */
[----:B------:R-:W-:Y:S01]  /*4840*/  F2FP.SATFINITE.E5M2.F32.PACK_AB_MERGE_C R25, RZ, R76, RZ ;  /* 0x0000004cff19723e */ /* 0x000fe200048060ff */
[----:B------:R-:W-:Y:S01]  /*4850*/  @!P3 STG.E.U8 desc[UR16][R10.64], R77 ;  /* 0x0000004d0a00b986 */ /* 0x000fe2000c101110 */
[C---:B------:R-:W-:Y:S01]  /*4860*/  ISETP.LT.OR P3, PT, R27.reuse, 0x1, !P1 ;  /* 0x000000011b00780c */ /* 0x040fe20004f61670 */
[-C--:B------:R-:W-:Y:S01]  /*4870*/  FMUL R68, R68, R7.reuse ;  /* 0x0000000744447220 */ /* 0x080fe20000400000 */
[----:B------:R-:W-:Y:S01]  /*4880*/  ISETP.LT.OR P5, PT, R27, 0x1, !P2 ;  /* 0x000000011b00780c */ /* 0x000fe200057a1670 */
[-C--:B------:R-:W-:Y:S01]  /*4890*/  FMUL R67, R67, R7.reuse ;  /* 0x0000000743437220 */ /* 0x080fe20000400000 */
[----:B------:R-:W-:Y:S01]  /*48a0*/  ISETP.LT.OR P1, PT, R27, 0x9, !P1 ;  /* 0x000000091b00780c */ /* 0x000fe20004f21670 */
[-C--:B------:R-:W-:Y:S01]  /*48b0*/  FMUL R65, R65, R7.reuse ;  /* 0x0000000741417220 */ /* 0x080fe20000400000 */
[----:B------:R-:W-:Y:S01]  /*48c0*/  F2FP.SATFINITE.E5M2.F32.PACK_AB_MERGE_C R29, RZ, R74, RZ ;  /* 0x0000004aff1d723e */ /* 0x000fe200048060ff */
[-C--:B------:R-:W-:Y:S01]  /*48d0*/  FMUL R66, R66, R7.reuse ;  /* 0x0000000742427220 */ /* 0x080fe20000400000 */
[----:B0-----:R-:W-:Y:S01]  /*48e0*/  F2FP.SATFINITE.E5M2.F32.PACK_AB_MERGE_C R15, RZ, R78, RZ ;  /* 0x0000004eff0f723e */ /* 0x001fe200048060ff */
[-C--:B------:R-:W-:Y:S01]  /*48f0*/  FMUL R64, R64, R7.reuse ;  /* 0x0000000740407220 */ /* 0x080fe20000400000 */
[----:B------:R-:W-:Y:S01]  /*4900*/  ISETP.LT.OR P2, PT, R27, 0x9, !P2 ;  /* 0x000000091b00780c */ /* 0x000fe20005741670 */
[-C--:B------:R-:W-:Y:S01]  /*4910*/  FMUL R63, R63, R7.reuse ;  /* 0x000000073f3f7220 */ /* 0x080fe20000400000 */
[----:B------:R-:W-:Y:S01]  /*4920*/  F2FP.SATFINITE.E5M2.F32.PACK_AB_MERGE_C R31, RZ, R72, RZ ;  /* 0x00000048ff1f723e */ /* 0x000fe200048060ff */
[----:B------:R0:W-:Y:S01]  /*4930*/  @!P0 STG.E.U8 desc[UR16][R10.64+0x1], R15 ;  /* 0x0000010f0a008986 */ /* 0x0001e2000c101110 */
[C---:B------:R-:W-:Y:S01]  /*4940*/  ISETP.GE.AND P0, PT, R28.reuse, 0x11, PT ;  /* 0x000000111c00780c */ /* 0x040fe20003f06270 */
[----:B------:R-:W-:Y:S01]  /*4950*/  FMUL R61, R61, R7 ;  /* 0x000000073d3d7220 */ /* 0x000fe20000400000 */
[----:B------:R-:W-:Y:S01]  /*4960*/  F2FP.SATFINITE.E5M2.F32.PACK_AB_MERGE_C R69, RZ, R69, RZ ;  /* 0x00000045ff45723e */ /* 0x000fe200048060ff */
[----:B------:R-:W-:Y:S01]  /*4970*/  @!P3 STG.E.U8 desc[UR16][R8.64+0x8], R75 ;  /* 0x0000084b0800b986 */ /* 0x000fe2000c101110 */
[----:B------:R-:W-:Y:S01]  /*4980*/  ISETP.GE.AND P3, PT, R28, 0x12, PT ;  /* 0x000000121c00780c */ /* 0x000fe20003f66270 */
[----:B------:R-:W-:Y:S01]  /*4990*/  FMUL R62, R62, R7 ;  /* 0x000000073e3e7220 */ /* 0x000fe20000400000 */
[----:B------:R-:W-:Y:S01]  /*49a0*/  F2FP.SATFINITE.E5M2.F32.PACK_AB_MERGE_C R67, RZ, R67, RZ ;  /* 0x00000043ff43723e */ /* 0x000fe200048060ff */
[----:B------:R1:W-:Y:S01]  /*49b0*/  @!P5 STG.E.U8 desc[UR16][R8.64+0x9], R25 ;  /* 0x000009190800d986 */ /* 0x0003e2000c101110 */
[----:B------:R-:W-:Y:S01]  /*49c0*/  ISETP.LT.OR P5, PT, R27, 0x1, !P3 ;  /* 0x000000011b00780c */ /* 0x000fe20005fa1670 */
[-C--:B------:R-:W-:Y:S01]  /*49d0*/  FMUL R59, R59, R7.reuse ;  /* 0x000000073b3b7220 */ /* 0x080fe20000400000 */
[C---:B------:R-:W-:Y:S01]  /*49e0*/  ISETP.LT.OR P3, PT, R27.reuse, 0x9, !P3 ;  /* 0x000000091b00780c */ /* 0x040fe20005f61670 */
[----:B------:R-:W-:Y:S01]  /*49f0*/  @!P1 STG.E.U8 desc[UR16][R10.64+0x8], R29 ;  /* 0x0000081d0a009986 */ /* 0x000fe2000c101110 */
[----:B------:R-:W-:Y:S01]  /*4a00*/  ISETP.LT.OR P1, PT, R27, 0x1, !P0 ;  /* 0x000000011b00780c */ /* 0x000fe20004721670 */
[-C--:B------:R-:W-:Y:S01]  /*4a10*/  FMUL R60, R60, R7.reuse ;  /* 0x000000073c3c7220 */ /* 0x080fe20000400000 */
[----:B0-----:R-:W-:Y:S01]  /*4a20*/  F2FP.SATFINITE.E5M2.F32.PACK_AB_MERGE_C R15, RZ, R70, RZ ;  /* 0x00000046ff0f723e */ /* 0x001fe200048060ff */
[----:B------:R-:W-:Y:S01]  /*4a30*/  @!P2 STG.E.U8 desc[UR16][R10.64+0x9], R31 ;  /* 0x0000091f0a00a986 */ /* 0x000fe2000c101110 */
[----:B------:R-:W-:Y:S01]  /*4a40*/  ISETP.GE.AND P2, PT, R28, 0x19, PT ;  /* 0x000000191c00780c */ /* 0x000fe20003f46270 */
[-C--:B------:R-:W-:Y:S01]  /*4a50*/  FMUL R57, R57, R7.reuse ;  /* 0x0000000739397220 */ /* 0x080fe20000400000 */
[C---:B------:R-:W-:Y:S01]  /*4a60*/  ISETP.LT.OR P0, PT, R27.reuse, 0x9, !P0 ;  /* 0x000000091b00780c */ /* 0x040fe20004701670 */
[-C--:B------:R-:W-:Y:S01]  /*4a70*/  FMUL R58, R58, R7.reuse ;  /* 0x000000073a3a7220 */ /* 0x080fe20000400000 */
[----:B------:R-:W-:Y:S01]  /*4a80*/  ISETP.LT.OR P6, PT, R27, 0x1, !P2 ;  /* 0x000000011b00780c */ /* 0x000fe200057c1670 */
[----:B------:R0:W-:Y:S01]  /*4a90*/  @!P5 STG.E.U8 desc[UR16][R8.64+0x11], R15 ;  /* 0x0000110f0800d986 */ /* 0x0001e2000c101110 */
[----:B-1----:R-:W-:Y:S01]  /*4aa0*/  F2FP.SATFINITE.E5M2.F32.PACK_AB_MERGE_C R25, RZ, R68, RZ ;  /* 0x00000044ff19723e */ /* 0x002fe200048060ff */
[----:B------:R-:W-:Y:S01]  /*4ab0*/  FMUL R56, R56, R7 ;  /* 0x0000000738387220 */ /* 0x000fe20000400000 */
[----:B------:R-:W-:Y:S01]  /*4ac0*/  F2FP.SATFINITE.E5M2.F32.PACK_AB_MERGE_C R65, RZ, R65, RZ ;  /* 0x00000041ff41723e */ /* 0x000fe200048060ff */
[----:B------:R-:W-:Y:S01]  /*4ad0*/  @!P1 STG.E.U8 desc[UR16][R8.64+0x10], R69 ;  /* 0x0000104508009986 */ /* 0x000fe2000c101110 */
[----:B------:R-:W-:Y:S01]  /*4ae0*/  ISETP.GE.AND P1, PT, R28, 0x1a, PT ;  /* 0x0000001a1c00780c */ /* 0x000fe20003f26270 */
[-C--:B------:R-:W-:Y:S01]  /*4af0*/  FMUL R23, R23, R7.reuse ;  /* 0x0000000717177220 */ /* 0x080fe20000400000 */
[C---:B------:R-:W-:Y:S01]  /*4b00*/  ISETP.LT.OR P2, PT, R27.reuse, 0x9, !P2 ;  /* 0x000000091b00780c */ /* 0x040fe20005741670 */
[----:B------:R1:W-:Y:S01]  /*4b10*/  @!P3 STG.E.U8 desc[UR16][R10.64+0x11], R25 ;  /* 0x000011190a00b986 */ /* 0x0003e2000c101110 */
[----:B------:R-:W-:Y:S01]  /*4b20*/  ISETP.LT.OR P5, PT, R27, 0x1, !P1 ;  /* 0x000000011b00780c */ /* 0x000fe20004fa1670 */
[-C--:B------:R-:W-:Y:S01]  /*4b30*/  FMUL R21, R21, R7.reuse ;  /* 0x0000000715157220 */ /* 0x080fe20000400000 */
[----:B------:R-:W-:Y:S01]  /*4b40*/  ISETP.LT.OR P3, PT, R27, 0x9, !P1 ;  /* 0x000000091b00780c */ /* 0x000fe20004f61670 */
[----:B------:R-:W-:Y:S01]  /*4b50*/  @!P0 STG.E.U8 desc[UR16][R10.64+0x10], R67 ;  /* 0x000010430a008986 */ /* 0x000fe2000c101110 */
[----:B0-----:R-:W-:Y:S01]  /*4b60*/  F2FP.SATFINITE.E5M2.F32.PACK_AB_MERGE_C R15, RZ, R66, RZ ;  /* 0x00000042ff0f723e */ /* 0x001fe200048060ff */
[-C--:B------:R-:W-:Y:S01]  /*4b70*/  FMUL R22, R22, R7.reuse ;  /* 0x0000000716167220 */ /* 0x080fe20000400000 */
[C---:B------:R-:W-:Y:S01]  /*4b80*/  ISETP.GE.AND P0, PT, R28.reuse, 0x21, PT ;  /* 0x000000211c00780c */ /* 0x040fe20003f06270 */
[----:B------:R-:W-:Y:S01]  /*4b90*/  @!P6 STG.E.U8 desc[UR16][R8.64+0x18], R65 ;  /* 0x000018410800e986 */ /* 0x000fe2000c101110 */
[----:B------:R-:W-:Y:S01]  /*4ba0*/  ISETP.GE.AND P1, PT, R28, 0x22, PT ;  /* 0x000000221c00780c */ /* 0x000fe20003f26270 */
[-C--:B------:R-:W-:Y:S01]  /*4bb0*/  FMUL R19, R19, R7.reuse ;  /* 0x0000000713137220 */ /* 0x080fe20000400000 */
[C---:B------:R-:W-:Y:S01]  /*4bc0*/  ISETP.LT.OR P6, PT, R27.reuse, 0x1, !P0 ;  /* 0x000000011b00780c */ /* 0x040fe200047c1670 */
[-C--:B------:R-:W-:Y:S01]  /*4bd0*/  FMUL R20, R20, R7.reuse ;  /* 0x0000000714147220 */ /* 0x080fe20000400000 */
[----:B-1----:R-:W-:Y:S01]  /*4be0*/  F2FP.SATFINITE.E5M2.F32.PACK_AB_MERGE_C R25, RZ, R64, RZ ;  /* 0x00000040ff19723e */ /* 0x002fe200048060ff */
[----:B------:R0:W-:Y:S01]  /*4bf0*/  @!P5 STG.E.U8 desc[UR16][R8.64+0x19], R15 ;  /* 0x0000190f0800d986 */ /* 0x0001e2000c101110 */
[----:B------:R-:W-:Y:S01]  /*4c00*/  ISETP.LT.OR P5, PT, R27, 0x1, !P1 ;  /* 0x000000011b00780c */ /* 0x000fe20004fa1670 */
[----:B------:R-:W-:Y:S01]  /*4c10*/  FMUL R17, R17, R7 ;  /* 0x0000000711117220 */ /* 0x000fe20000400000 */
[----:B------:R-:W-:Y:S01]  /*4c20*/  F2FP.SATFINITE.E5M2.F32.PACK_AB_MERGE_C R63, RZ, R63, RZ ;  /* 0x0000003fff3f723e */ /* 0x000fe200048060ff */
[----:B------:R1:W-:Y:S01]  /*4c30*/  @!P3 STG.E.U8 desc[UR16][R10.64+0x19], R25 ;  /* 0x000019190a00b986 */ /* 0x0003e2000c101110 */
[----:B------:R-:W-:Y:S01]  /*4c40*/  F2FP.SATFINITE.E5M2.F32.PACK_AB_MERGE_C R61, RZ, R61, RZ ;  /* 0x0000003dff3d723e */ /* 0x000fe200048060ff */
[-C--:B------:R-:W-:Y:S01]  /*4c50*/  FMUL R18, R18, R7.reuse ;  /* 0x0000000712127220 */ /* 0x080fe20000400000 */
[----:B------:R-:W-:Y:S01]  /*4c60*/  F2FP.SATFINITE.E5M2.F32.PACK_AB_MERGE_C R29, RZ, R62, RZ ;  /* 0x0000003eff1d723e */ /* 0x000fe200048060ff */
[----:B------:R-:W-:Y:S01]  /*4c70*/  @!P2 STG.E.U8 desc[UR16][R10.64+0x18], R63 ;  /* 0x0000183f0a00a986 */ /* 0x000fe2000c101110 */
[----:B------:R-:W-:Y:S01]  /*4c80*/  ISETP.LT.OR P3, PT, R27, 0x9, !P1 ;  /* 0x000000091b00780c */ /* 0x000fe20004f61670 */
[-C--:B------:R-:W-:Y:S01]  /*4c90*/  FMUL R13, R13, R7.reuse ;  /* 0x000000070d0d7220 */ /* 0x080fe20000400000 */
[----:B------:R-:W-:Y:S01]  /*4ca0*/  ISETP.GE.AND P2, PT, R28, 0x29, PT ;  /* 0x000000291c00780c */ /* 0x000fe20003f46270 */
[----:B------:R-:W-:Y:S01]  /*4cb0*/  @!P6 STG.E.U8 desc[UR16][R8.64+0x20], R61 ;  /* 0x0000203d0800e986 */ /* 0x000fe2000c101110 */
[C---:B------:R-:W-:Y:S01]  /*4cc0*/  ISETP.LT.OR P0, PT, R27.reuse, 0x9, !P0 ;  /* 0x000000091b00780c */ /* 0x040fe20004701670 */
[----:B------:R-:W-:Y:S01]  /*4cd0*/  FMUL R16, R16, R7 ;  /* 0x0000000710107220 */ /* 0x000fe20000400000 */
[----:B------:R-:W-:Y:S01]  /*4ce0*/  ISETP.GE.AND P1, PT, R28, 0x2a, PT ;  /* 0x0000002a1c00780c */ /* 0x000fe20003f26270 */
[----:B------:R-:W-:Y:S01]  /*4cf0*/  @!P5 STG.E.U8 desc[UR16][R8.64+0x21], R29 ;  /* 0x0000211d0800d986 */ /* 0x000fe2000c101110 */
[----:B------:R-:W-:-:S02]  /*4d00*/  ISETP.LT.OR P6, PT, R27, 0x1, !P2 ;  /* 0x000000011b00780c */ /* 0x000fc400057c1670 */
[C---:B------:R-:W-:Y:S02]  /*4d10*/  ISETP.LT.OR P5, PT, R27.reuse, 0x1, !P1 ;  /* 0x000000011b00780c */ /* 0x040fe40004fa1670 */
[----:B------:R-:W-:Y:S02]  /*4d20*/  F2FP.SATFINITE.E5M2.F32.PACK_AB_MERGE_C R59, RZ, R59, RZ ;  /* 0x0000003bff3b723e */ /* 0x000fe400048060ff */
[----:B0-----:R-:W-:Y:S02]  /*4d30*/  F2FP.SATFINITE.E5M2.F32.PACK_AB_MERGE_C R15, RZ, R60, RZ ;  /* 0x0000003cff0f723e */ /* 0x001fe400048060ff */
[----:B------:R-:W-:Y:S01]  /*4d40*/  F2FP.SATFINITE.E5M2.F32.PACK_AB_MERGE_C R57, RZ, R57, RZ ;  /* 0x00000039ff39723e */ /* 0x000fe200048060ff */
[----:B------:R-:W-:Y:S01]  /*4d50*/  @!P0 STG.E.U8 desc[UR16][R10.64+0x20], R59 ;  /* 0x0000203b0a008986 */ /* 0x000fe2000c101110 */
[----:B-1----:R-:W-:Y:S02]  /*4d60*/  F2FP.SATFINITE.E5M2.F32.PACK_AB_MERGE_C R25, RZ, R58, RZ ;  /* 0x0000003aff19723e */ /* 0x002fe400048060ff */
[C---:B------:R-:W-:Y:S01]  /*4d70*/  ISETP.LT.OR P1, PT, R27.reuse, 0x9, !P1 ;  /* 0x000000091b00780c */ /* 0x040fe20004f21670 */
[----:B------:R0:W-:Y:S01]  /*4d80*/  @!P3 STG.E.U8 desc[UR16][R10.64+0x21], R15 ;  /* 0x0000210f0a00b986 */ /* 0x0001e2000c101110 */
[----:B------:R-:W-:-:S02]  /*4d90*/  ISETP.LT.OR P2, PT, R27, 0x9, !P2 ;  /* 0x000000091b00780c */ /* 0x000fc40005741670 */
[C---:B------:R-:W-:Y:S01]  /*4da0*/  ISETP.GE.AND P3, PT, R28.reuse, 0x31, PT ;  /* 0x000000311c00780c */ /* 0x040fe20003f66270 */
[----:B------:R-:W-:Y:S01]  /*4db0*/  @!P6 STG.E.U8 desc[UR16][R8.64+0x28], R57 ;  /* 0x000028390800e986 */ /* 0x000fe2000c101110 */
[----:B------:R-:W-:Y:S02]  /*4dc0*/  ISETP.GE.AND P0, PT, R28, 0x32, PT ;  /* 0x000000321c00780c */ /* 0x000fe40003f06270 */
[----:B------:R-:W-:Y:S01]  /*4dd0*/  F2FP.SATFINITE.E5M2.F32.PACK_AB_MERGE_C R23, RZ, R23, RZ ;  /* 0x00000017ff17723e */ /* 0x000fe200048060ff */
[----:B------:R1:W-:Y:S01]  /*4de0*/  @!P5 STG.E.U8 desc[UR16][R8.64+0x29], R25 ;  /* 0x000029190800d986 */ /* 0x0003e2000c101110 */
[C---:B------:R-:W-:Y:S02]  /*4df0*/  ISETP.LT.OR P5, PT, R27.reuse, 0x1, !P3 ;  /* 0x000000011b00780c */ /* 0x040fe40005fa1670 */
[----:B------:R-:W-:Y:S02]  /*4e00*/  ISETP.LT.OR P6, PT, R27, 0x1, !P0 ;  /* 0x000000011b00780c */ /* 0x000fe400047c1670 */
[----:B0-----:R-:W-:Y:S01]  /*4e10*/  F2FP.SATFINITE.E5M2.F32.PACK_AB_MERGE_C R15, RZ, R56, RZ ;  /* 0x00000038ff0f723e */ /* 0x001fe200048060ff */
[----:B------:R-:W-:Y:S01]  /*4e20*/  @!P2 STG.E.U8 desc[UR16][R10.64+0x28], R23 ;  /* 0x000028170a00a986 */ /* 0x000fe2000c101110 */
[----:B------:R-:W-:-:S02]  /*4e30*/  F2FP.SATFINITE.E5M2.F32.PACK_AB_MERGE_C R21, RZ, R21, RZ ;  /* 0x00000015ff15723e */ /* 0x000fc400048060ff */
[C---:B------:R-:W-:Y:S01]  /*4e40*/  ISETP.GE.AND P2, PT, R28.reuse, 0x3a, PT ;  /* 0x0000003a1c00780c */ /* 0x040fe20003f46270 */
[----:B------:R0:W-:Y:S01]  /*4e50*/  @!P1 STG.E.U8 desc[UR16][R10.64+0x29], R15 ;  /* 0x0000290f0a009986 */ /* 0x0001e2000c101110 */
[C---:B------:R-:W-:Y:S02]  /*4e60*/  ISETP.LT.OR P1, PT, R27.reuse, 0x9, !P3 ;  /* 0x000000091b00780c */ /* 0x040fe40005f21670 */
[----:B-1----:R-:W-:Y:S01]  /*4e70*/  F2FP.SATFINITE.E5M2.F32.PACK_AB_MERGE_C R25, RZ, R22, RZ ;  /* 0x00000016ff19723e */ /* 0x002fe200048060ff */
[----:B------:R1:W-:Y:S01]  /*4e80*/  @!P5 STG.E.U8 desc[UR16][R8.64+0x30], R21 ;  /* 0x000030150800d986 */ /* 0x0003e2000c101110 */
[----:B------:R-:W-:Y:S02]  /*4e90*/  ISETP.GE.AND P3, PT, R28, 0x39, PT ;  /* 0x000000391c00780c */ /* 0x000fe40003f66270 */
[C---:B------:R-:W-:Y:S01]  /*4ea0*/  ISETP.LT.OR P0, PT, R27.reuse, 0x9, !P0 ;  /* 0x000000091b00780c */ /* 0x040fe20004701670 */
[----:B------:R2:W-:Y:S01]  /*4eb0*/  @!P6 STG.E.U8 desc[UR16][R8.64+0x31], R25 ;  /* 0x000031190800e986 */ /* 0x0005e2000c101110 */
[----:B------:R-:W-:-:S02]  /*4ec0*/  ISETP.LT.OR P5, PT, R27, 0x1, !P3 ;  /* 0x000000011b00780c */ /* 0x000fc40005fa1670 */
[C---:B------:R-:W-:Y:S02]  /*4ed0*/  ISETP.LT.OR P6, PT, R27.reuse, 0x1, !P2 ;  /* 0x000000011b00780c */ /* 0x040fe400057c1670 */
[C---:B------:R-:W-:Y:S02]  /*4ee0*/  ISETP.LT.OR P3, PT, R27.reuse, 0x9, !P3 ;  /* 0x000000091b00780c */ /* 0x040fe40005f61670 */
[----:B------:R-:W-:Y:S02]  /*4ef0*/  ISETP.LT.OR P2, PT, R27, 0x9, !P2 ;  /* 0x000000091b00780c */ /* 0x000fe40005741670 */
[----:B------:R-:W-:Y:S02]  /*4f00*/  F2FP.SATFINITE.E5M2.F32.PACK_AB_MERGE_C R19, RZ, R19, RZ ;  /* 0x00000013ff13723e */ /* 0x000fe400048060ff */
[----:B0-----:R-:W-:Y:S02]  /*4f10*/  F2FP.SATFINITE.E5M2.F32.PACK_AB_MERGE_C R15, RZ, R20, RZ ;  /* 0x00000014ff0f723e */ /* 0x001fe400048060ff */
[----:B------:R-:W-:Y:S01]  /*4f20*/  F2FP.SATFINITE.E5M2.F32.PACK_AB_MERGE_C R17, RZ, R17, RZ ;  /* 0x00000011ff11723e */ /* 0x000fe200048060ff */
[----:B------:R2:W-:Y:S01]  /*4f30*/  @!P1 STG.E.U8 desc[UR16][R10.64+0x30], R19 ;  /* 0x000030130a009986 */ /* 0x0005e2000c101110 */
[----:B-1----:R-:W-:-:S02]  /*4f40*/  F2FP.SATFINITE.E5M2.F32.PACK_AB_MERGE_C R21, RZ, R18, RZ ;  /* 0x00000012ff15723e */ /* 0x002fc400048060ff */
[----:B------:R-:W-:Y:S01]  /*4f50*/  F2FP.SATFINITE.E5M2.F32.PACK_AB_MERGE_C R13, RZ, R13, RZ ;  /* 0x0000000dff0d723e */ /* 0x000fe200048060ff */
[----:B------:R2:W-:Y:S01]  /*4f60*/  @!P0 STG.E.U8 desc[UR16][R10.64+0x31], R15 ;  /* 0x0000310f0a008986 */ /* 0x0005e2000c101110 */
[----:B------:R-:W-:-:S03]  /*4f70*/  F2FP.SATFINITE.E5M2.F32.PACK_AB_MERGE_C R23, RZ, R16, RZ ;  /* 0x00000010ff17723e */ /* 0x000fc600048060ff */
[----:B------:R2:W-:Y:S04]  /*4f80*/  @!P5 STG.E.U8 desc[UR16][R8.64+0x38], R17 ;  /* 0x000038110800d986 */ /* 0x0005e8000c101110 */
[----:B------:R2:W-:Y:S04]  /*4f90*/  @!P6 STG.E.U8 desc[UR16][R8.64+0x39], R21 ;  /* 0x000039150800e986 */ /* 0x0005e8000c101110 */
[----:B------:R2:W-:Y:S04]  /*4fa0*/  @!P3 STG.E.U8 desc[UR16][R10.64+0x38], R13 ;  /* 0x0000380d0a00b986 */ /* 0x0005e8000c101110 */
[----:B------:R2:W-:Y:S02]  /*4fb0*/  @!P2 STG.E.U8 desc[UR16][R10.64+0x39], R23 ;  /* 0x000039170a00a986 */ /* 0x0005e4000c101110 */
.L_x_103:
[----:B------:R-:W-:Y:S05]  /*4fc0*/  BSYNC B0 ;  /* 0x0000000000007941 */ /* 0x000fea0003800000 */
.L_x_37:
[----:B------:R-:W-:Y:S01]  /*4fd0*/  ULDC UR6, c[0x0][0xc] ;  /* 0x0000030000067ab9 */ /* 0x000fe20000000800 */
[----:B------:R-:W-:Y:S01]  /*4fe0*/  ULDC UR7, c[0x0][0x10] ;  /* 0x0000040000077ab9 */ /* 0x000fe20000000800 */
[----:B0-23--:R-:W0:Y:S01]  /*4ff0*/  LDC R9, c[0x0][0x14] ;  /* 0x00000500ff097b82 */ /* 0x00de220000000800 */
[----:B------:R-:W-:Y:S01]  /*5000*/  UIMAD.WIDE.U32 UR6, UR6, UR7, URZ ;  /* 0x00000007060672a5 */ /* 0x000fe2000f8e003f */
[----:B-----5:R-:W-:Y:S01]  /*5010*/  PRMT R8, RZ, 0x7610, R8 ;  /* 0x00007610ff087816 */ /* 0x020fe20000000008 */
[----:B------:R-:W-:Y:S02]  /*5020*/  IMAD.MOV.U32 R15, RZ, RZ, -0x1 ;  /* 0xffffffffff0f7424 */ /* 0x000fe400078e00ff */
[----:B------:R-:W-:Y:S02]  /*5030*/  IMAD.MOV.U32 R73, RZ, RZ, -0x1 ;  /* 0xffffffffff497424 */ /* 0x000fe400078e00ff */
[----:B0-----:R-:W-:-:S04]  /*5040*/  IMAD.WIDE.U32 R4, R9, UR6, R4 ;  /* 0x0000000609047c25 */ /* 0x001fc8000f8e0004 */
[----:B------:R-:W-:Y:S01]  /*5050*/  IMAD R9, R9, UR7, RZ ;  /* 0x0000000709097c24 */ /* 0x000fe2000f8e02ff */
[----:B------:R-:W-:Y:S02]  /*5060*/  ULDC.64 UR6, c[0x0][0x650] ;  /* 0x0001940000067ab9 */ /* 0x000fe40000000a00 */
[----:B------:R-:W-:Y:S01]  /*5070*/  ISETP.GE.U32.AND P0, PT, R4, UR6, PT ;  /* 0x0000000604007c0c */ /* 0x000fe2000bf06070 */
[----:B------:R-:W-:-:S05]  /*5080*/  IMAD.IADD R5, R5, 0x1, R9 ;  /* 0x0000000105057824 */ /* 0x000fca00078e0209 */
[----:B------:R-:W-:-:S13]  /*5090*/  ISETP.GE.U32.AND.EX P0, PT, R5, UR7, PT, P0 ;  /* 0x0000000705007c0c */ /* 0x000fda000bf06100 */
[----:B------:R-:W-:Y:S05]  /*50a0*/  @P0 BRA `(.L_x_104) ;  /* 0x0000000400600947 */ /* 0x000fea0003800000 */
[----:B------:R-:W0:Y:S01]  /*50b0*/  S2R R22, SR_CTAID.X ;  /* 0x0000000000167919 */ /* 0x000e220000002500 */
[----:B------:R-:W2:Y:S01]  /*50c0*/  LDC.64 R16, c[0x0][0x628] ;  /* 0x00018a00ff107b82 */ /* 0x000ea20000000a00 */
[----:B------:R-:W-:Y:S01]  /*50d0*/  ULDC UR6, c[0x0][0x150] ;  /* 0x0000540000067ab9 */ /* 0x000fe20000000800 */
[----:B------:R-:W-:Y:S01]  /*50e0*/  IMAD.MOV.U32 R14, RZ, RZ, R4 ;  /* 0x000000ffff0e7224 */ /* 0x000fe200078e0004 */
[----:B-1--4-:R-:W1:Y:S01]  /*50f0*/  S2R R24, SR_CTAID.Y ;  /* 0x0000000000187919 */ /* 0x012e620000002600 */
[----:B------:R-:W-:-:S04]  /*5100*/  IMAD.MOV.U32 R15, RZ, RZ, R5 ;  /* 0x000000ffff0f7224 */ /* 0x000fc800078e0005 */
[----:B------:R-:W3:Y:S08]  /*5110*/  LDC R25, c[0x0][0x144] ;  /* 0x00005100ff197b82 */ /* 0x000ef00000000800 */
[----:B------:R-:W4:Y:S08]  /*5120*/  LDC R18, c[0x0][0x630] ;  /* 0x00018c00ff127b82 */ /* 0x000f300000000800 */
[----:B------:R-:W1:Y:S01]  /*5130*/  LDC.64 R20, c[0x0][0x620] ;  /* 0x00018800ff147b82 */ /* 0x000e620000000a00 */
[----:B--2---:R-:W-:-:S04]  /*5140*/  ISETP.NE.U32.AND P0, PT, R16, RZ, PT ;  /* 0x000000ff1000720c */ /* 0x004fc80003f05070 */
[----:B------:R-:W-:Y:S02]  /*5150*/  ISETP.NE.AND.EX P0, PT, R17, RZ, PT, P0 ;  /* 0x000000ff1100720c */ /* 0x000fe40003f05300 */
[----:B0-----:R-:W-:-:S05]  /*5160*/  I2FP.F32.U32 R8, R22 ;  /* 0x0000001600087245 */ /* 0x001fca0000201000 */
[----:B------:R-:W-:-:S04]  /*5170*/  FMUL R8, R8, UR6 ;  /* 0x0000000608087c20 */ /* 0x000fc80008400000 */
[----:B------:R0:W2:Y:S02]  /*5180*/  F2I.U32.TRUNC.NTZ R23, R8 ;  /* 0x0000000800177305 */ /* 0x0000a4000020f000 */
[----:B---34-:R-:W-:Y:S05]  /*5190*/  @!P0 BRA `(.L_x_105) ;  /* 0x0000000000288947 */ /* 0x018fea0003800000 */
[----:B------:R-:W3:Y:S02]  /*51a0*/  LDC R9, c[0x0][0x634] ;  /* 0x00018d00ff097b82 */ /* 0x000ee40000000800 */
[----:B---3--:R-:W-:-:S05]  /*51b0*/  IADD3 R13, P0, R4, R9, RZ ;  /* 0x00000009040d7210 */ /* 0x008fca0007f1e0ff */
[----:B------:R-:W-:-:S04]  /*51c0*/  IMAD.X R19, RZ, RZ, R5, P0 ;  /* 0x000000ffff137224 */ /* 0x000fc800000e0605 */
[----:B0-----:R-:W-:-:S04]  /*51d0*/  IMAD.WIDE.U32 R8, R19, R16, RZ ;  /* 0x0000001013087225 */ /* 0x001fc800078e00ff */
[----:B------:R-:W-:-:S04]  /*51e0*/  IMAD.WIDE.U32 R10, P0, R13, R17, R8 ;  /* 0x000000110d0a7225 */ /* 0x000fc80007800008 */
[----:B------:R-:W-:-:S04]  /*51f0*/  IMAD.WIDE.U32 R8, R13, R16, RZ ;  /* 0x000000100d087225 */ /* 0x000fc800078e00ff */
[----:B------:R-:W-:Y:S01]  /*5200*/  IMAD.X R15, RZ, RZ, RZ, P0 ;  /* 0x000000ffff0f7224 */ /* 0x000fe200000e06ff */
[----:B------:R-:W-:Y:S01]  /*5210*/  IADD3 RZ, P0, R9, R10, RZ ;  /* 0x0000000a09ff7210 */ /* 0x000fe20007f1e0ff */
[----:B------:R-:W-:-:S04]  /*5220*/  IMAD.MOV.U32 R14, RZ, RZ, R11 ;  /* 0x000000ffff0e7224 */ /* 0x000fc800078e000b */
[----:B------:R-:W-:-:S08]  /*5230*/  IMAD.WIDE.U32.X R14, R19, R17, R14, P0 ;  /* 0x00000011130e7225 */ /* 0x000fd000000e040e */
.L_x_105:
[----:B------:R-:W3:Y:S01]  /*5240*/  LDC.64 R30, c[0x0][0x640] ;  /* 0x00019000ff1e7b82 */ /* 0x000ee20000000a00 */
[-C--:B------:R-:W-:Y:S01]  /*5250*/  SHF.R.U64 R73, R14, R18.reuse, R15 ;  /* 0x000000120e497219 */ /* 0x080fe2000000120f */
[----:B--2---:R-:W-:Y:S01]  /*5260*/  IMAD.MOV R23, RZ, RZ, -R23 ;  /* 0x000000ffff177224 */ /* 0x004fe200078e0a17 */
[----:B0-----:R-:W-:Y:S01]  /*5270*/  SHF.R.U32.HI R8, RZ, R18, R15 ;  /* 0x00000012ff087219 */ /* 0x001fe2000001160f */
[----:B------:R-:W-:Y:S01]  /*5280*/  ULDC UR6, c[0x0][0x154] ;  /* 0x0000550000067ab9 */ /* 0x000fe20000000800 */
[----:B------:R-:W-:Y:S01]  /*5290*/  IADD3 R11, P0, RZ, -R73, RZ ;  /* 0x80000049ff0b7210 */ /* 0x000fe20007f1e0ff */
[----:B------:R-:W-:Y:S02]  /*52a0*/  IMAD R23, R25, R23, R22 ;  /* 0x0000001719177224 */ /* 0x000fe400078e0216 */
[----:B------:R-:W0:Y:S01]  /*52b0*/  LDC R14, c[0x0][0x618] ;  /* 0x00018600ff0e7b82 */ /* 0x000e220000000800 */
[----:B------:R-:W-:Y:S02]  /*52c0*/  IMAD.MOV.U32 R13, RZ, RZ, 0x1 ;  /* 0x00000001ff0d7424 */ /* 0x000fe400078e00ff */
[----:B------:R-:W-:-:S04]  /*52d0*/  IMAD.X R9, RZ, RZ, ~R8, P0 ;  /* 0x000000ffff097224 */ /* 0x000fc800000e0e08 */
[-C--:B-1----:R-:W-:Y:S01]  /*52e0*/  IMAD R10, R9, R20.reuse, RZ ;  /* 0x00000014090a7224 */ /* 0x082fe200078e02ff */
[----:B------:R-:W1:Y:S01]  /*52f0*/  LDC R26, c[0x0][0x608] ;  /* 0x00018200ff1a7b82 */ /* 0x000e620000000800 */
[----:B------:R-:W-:-:S04]  /*5300*/  IMAD.WIDE.U32 R8, R11, R20, R4 ;  /* 0x000000140b087225 */ /* 0x000fc800078e0004 */
[----:B------:R-:W-:Y:S01]  /*5310*/  IMAD R11, R11, R21, R10 ;  /* 0x000000150b0b7224 */ /* 0x000fe200078e020a */
[----:B------:R-:W-:Y:S02]  /*5320*/  I2FP.F32.U32 R10, R24 ;  /* 0x00000018000a7245 */ /* 0x000fe40000201000 */
[----:B------:R-:W2:Y:S01]  /*5330*/  LDC R28, c[0x0][0x658] ;  /* 0x00019600ff1c7b82 */ /* 0x000ea20000000800 */
[----:B------:R-:W-:Y:S01]  /*5340*/  IMAD.IADD R9, R9, 0x1, R11 ;  /* 0x0000000109097824 */ /* 0x000fe200078e020b */
[----:B---3--:R-:W-:Y:S01]  /*5350*/  ISETP.NE.U32.AND P0, PT, R30, RZ, PT ;  /* 0x000000ff1e00720c */ /* 0x008fe20003f05070 */
[----:B------:R-:W-:Y:S01]  /*5360*/  FMUL R10, R10, UR6 ;  /* 0x000000060a0a7c20 */ /* 0x000fe20008400000 */
[----:B------:R-:W-:Y:S02]  /*5370*/  IMAD.MOV.U32 R11, RZ, RZ, -0x1 ;  /* 0xffffffffff0b7424 */ /* 0x000fe400078e00ff */
[----:B------:R-:W-:Y:S01]  /*5380*/  ISETP.NE.AND.EX P0, PT, R31, RZ, PT, P0 ;  /* 0x000000ff1f00720c */ /* 0x000fe20003f05300 */
[----:B------:R3:W4:Y:S01]  /*5390*/  F2I.U32.TRUNC.NTZ R19, R10 ;  /* 0x0000000a00137305 */ /* 0x000722000020f000 */
[----:B------:R-:W3:Y:S01]  /*53a0*/  LDC R21, c[0x0][0x148] ;  /* 0x00005200ff157b82 */ /* 0x000ee20000000800 */
[----:B0-----:R-:W-:-:S02]  /*53b0*/  SHF.R.U64 R18, R8, R14, R9 ;  /* 0x0000000e08127219 */ /* 0x001fc40000001209 */
[----:B------:R-:W-:-:S05]  /*53c0*/  SHF.R.U32.HI R9, RZ, R14, R9 ;  /* 0x0000000eff097219 */ /* 0x000fca0000011609 */
[----:B------:R-:W0:Y:S01]  /*53d0*/  LDC R22, c[0x0][0x600] ;  /* 0x00018000ff167b82 */ /* 0x000e220000000800 */
[-CC-:B-1----:R-:W-:Y:S02]  /*53e0*/  SHF.R.U64 R16, R18, R26.reuse, R9.reuse ;  /* 0x0000001a12107219 */ /* 0x182fe40000001209 */
[----:B------:R-:W-:-:S05]  /*53f0*/  SHF.R.U32.HI R9, RZ, R26, R9 ;  /* 0x0000001aff097219 */ /* 0x000fca0000011609 */
[----:B------:R-:W1:Y:S01]  /*5400*/  LDC R27, c[0x0][0x648] ;  /* 0x00019200ff1b7b82 */ /* 0x000e620000000800 */
[-CC-:B--2---:R-:W-:Y:S02]  /*5410*/  SHF.R.U64 R20, R16, R28.reuse, R9.reuse ;  /* 0x0000001c10147219 */ /* 0x184fe40000001209 */
[-C--:B------:R-:W-:Y:S02]  /*5420*/  SHF.L.U32 R11, R11, R28.reuse, RZ ;  /* 0x0000001c0b0b7219 */ /* 0x080fe400000006ff */
[-C--:B------:R-:W-:Y:S01]  /*5430*/  SHF.R.U32.HI R9, RZ, R28.reuse, R9 ;  /* 0x0000001cff097219 */ /* 0x080fe20000011609 */
[----:B------:R-:W-:Y:S01]  /*5440*/  IMAD.MOV.U32 R8, RZ, RZ, R20 ;  /* 0x000000ffff087224 */ /* 0x000fe200078e0014 */
[----:B------:R-:W-:Y:S01]  /*5450*/  SHF.L.U32 R26, R13, R28, RZ ;  /* 0x0000001c0d1a7219 */ /* 0x000fe200000006ff */
[----:B------:R-:W2:Y:S01]  /*5460*/  LDC R29, c[0x0][0x638] ;  /* 0x00018e00ff1d7b82 */ /* 0x000ea20000000800 */
[----:B------:R-:W-:-:S07]  /*5470*/  LOP3.LUT R25, RZ, R11, RZ, 0x33, !PT ;  /* 0x0000000bff197212 */ /* 0x000fce00078e33ff */
[----:B------:R-:W0:Y:S01]  /*5480*/  LDC R32, c[0x0][0x610] ;  /* 0x00018400ff207b82 */ /* 0x000e220000000800 */
[----:B----4-:R-:W-:Y:S05]  /*5490*/  @!P0 BRA `(.L_x_106) ;  /* 0x0000000000288947 */ /* 0x010fea0003800000 */
[----:B------:R-:W4:Y:S02]  /*54a0*/  LDC R13, c[0x0][0x64c] ;  /* 0x00019300ff0d7b82 */ /* 0x000f240000000800 */
[----:B----4-:R-:W-:-:S05]  /*54b0*/  IADD3 R13, P0, R20, R13, RZ ;  /* 0x0000000d140d7210 */ /* 0x010fca0007f1e0ff */
[----:B------:R-:W-:-:S04]  /*54c0*/  IMAD.X R17, RZ, RZ, R9, P0 ;  /* 0x000000ffff117224 */ /* 0x000fc800000e0609 */
[----:B------:R-:W-:-:S04]  /*54d0*/  IMAD.WIDE.U32 R8, R17, R30, RZ ;  /* 0x0000001e11087225 */ /* 0x000fc800078e00ff */
[----:B---3--:R-:W-:-:S04]  /*54e0*/  IMAD.WIDE.U32 R10, P0, R13, R31, R8 ;  /* 0x0000001f0d0a7225 */ /* 0x008fc80007800008 */
[----:B------:R-:W-:-:S04]  /*54f0*/  IMAD.WIDE.U32 R8, R13, R30, RZ ;  /* 0x0000001e0d087225 */ /* 0x000fc800078e00ff */
[----:B------:R-:W-:Y:S01]  /*5500*/  IMAD.X R15, RZ, RZ, RZ, P0 ;  /* 0x000000ffff0f7224 */ /* 0x000fe200000e06ff */
[----:B------:R-:W-:Y:S01]  /*5510*/  IADD3 RZ, P0, R9, R10, RZ ;  /* 0x0000000a09ff7210 */ /* 0x000fe20007f1e0ff */
[----:B------:R-:W-:-:S04]  /*5520*/  IMAD.MOV.U32 R14, RZ, RZ, R11 ;  /* 0x000000ffff0e7224 */ /* 0x000fc800078e000b */
[----:B------:R-:W-:-:S08]  /*5530*/  IMAD.WIDE.U32.X R8, R17, R31, R14, P0 ;  /* 0x0000001f11087225 */ /* 0x000fd000000e040e */
.L_x_106:
[----:B-1----:R-:W-:Y:S01]  /*5540*/  SHF.R.U64 R8, R8, R27, R9 ;  /* 0x0000001b08087219 */ /* 0x002fe20000001209 */
[----:B0-----:R-:W-:Y:S01]  /*5550*/  VIADD R13, R22, 0xffffffff ;  /* 0xffffffff160d7836 */ /* 0x001fe20000000000 */
[----:B------:R-:W-:Y:S01]  /*5560*/  LOP3.LUT R11, R16, R25, RZ, 0xc0, !PT ;  /* 0x00000019100b7212 */ /* 0x000fe200078ec0ff */
[----:B------:R-:W-:Y:S02]  /*5570*/  IMAD.MOV R19, RZ, RZ, -R19 ;  /* 0x000000ffff137224 */ /* 0x000fe400078e0a13 */
[----:B------:R-:W-:Y:S02]  /*5580*/  IMAD.MOV R9, RZ, RZ, -R8 ;  /* 0x000000ffff097224 */ /* 0x000fe400078e0a08 */
[----:B------:R-:W-:Y:S01]  /*5590*/  IMAD R26, R26, R8, R11 ;  /* 0x000000081a1a7224 */ /* 0x000fe200078e020b */
[----:B------:R-:W-:Y:S01]  /*55a0*/  LOP3.LUT R11, R18, R13, RZ, 0xc0, !PT ;  /* 0x0000000d120b7212 */ /* 0x000fe200078ec0ff */
[----:B---3--:R-:W-:Y:S02]  /*55b0*/  @P4 IMAD R23, R21, R19, R24 ;  /* 0x0000001315174224 */ /* 0x008fe400078e0218 */
[----:B--2---:R-:W-:-:S02]  /*55c0*/  IMAD R8, R9, R29, R20 ;  /* 0x0000001d09087224 */ /* 0x004fc400078e0214 */
[----:B------:R-:W-:Y:S02]  /*55d0*/  IMAD R26, R26, R32, R23 ;  /* 0x000000201a1a7224 */ /* 0x000fe400078e0217 */
[----:B------:R-:W-:Y:S02]  /*55e0*/  IMAD R9, R8, R22, R11 ;  /* 0x0000001608097224 */ /* 0x000fe400078e020b */
[----:B------:R-:W-:-:S03]  /*55f0*/  IMAD.MOV.U32 R10, RZ, RZ, 0x1 ;  /* 0x00000001ff0a7424 */ /* 0x000fc600078e00ff */
[----:B------:R-:W-:Y:S02]  /*5600*/  SEL R15, R9, R26, !P4 ;  /* 0x0000001a090f7207 */ /* 0x000fe40006000000 */
[----:B------:R-:W-:Y:S02]  /*5610*/  PRMT R8, R10, 0x7610, R8 ;  /* 0x000076100a087816 */ /* 0x000fe40000000008 */
[----:B------:R-:W-:-:S07]  /*5620*/  SEL R26, R26, R9, !P4 ;  /* 0x000000091a1a7207 */ /* 0x000fce0006000000 */
.L_x_104:
[----:B------:R-:W-:Y:S01]  /*5630*/  LOP3.LUT P0, RZ, R8, 0xff, RZ, 0xc0, !PT ;  /* 0x000000ff08ff7812 */ /* 0x000fe2000780c0ff */
[----:B------:R-:W-:-:S12]  /*5640*/  IMAD.MOV.U32 R71, RZ, RZ, R26 ;  /* 0x000000ffff477224 */ /* 0x000fd800078e001a */
[----:B------:R-:W-:Y:S05]  /*5650*/  @P0 BRA `(.L_x_107) ;  /* 0xffffffb800d00947 */ /* 0x000fea000383ffff */
[----:B------:R-:W-:Y:S05]  /*5660*/  EXIT ;  /* 0x000000000000794d */ /* 0x000fea0003800000 */
.L_x_7:
[----:B0-----:R-:W-:Y:S01]  /*5670*/  ULDC.64 UR4, c[0x0][0x650] ;  /* 0x0001940000047ab9 */ /* 0x001fe20000000a00 */
        /* <DEDUP_REMOVED lines=25> */
.L_x_109:
[----:B------:R-:W0:Y:S01]  /*5810*/  LDC.64 R28, c[0x0][0x640] ;  /* 0x00019000ff1c7b82 */ /* 0x000e220000000a00 */
[-CC-:B------:R-:W-:Y:S01]  /*5820*/  SHF.R.U64 R21, R16, R6.reuse, R17.reuse ;  /* 0x0000000610157219 */ /* 0x180fe20000001211 */
[----:B------:R-:W-:Y:S01]  /*5830*/  IMAD.MOV.U32 R31, RZ, RZ, 0x1 ;  /* 0x00000001ff1f7424 */ /* 0x000fe200078e00ff */
[----:B------:R-:W-:Y:S02]  /*5840*/  SHF.R.U32.HI R3, RZ, R6, R17 ;  /* 0x00000006ff037219 */ /* 0x000fe40000011611 */
[----:B------:R-:W-:-:S03]  /*5850*/  IADD3 R15, P0, RZ, -R21, RZ ;  /* 0x80000015ff0f7210 */ /* 0x000fc60007f1e0ff */
[----:B------:R-:W1:Y:S02]  /*5860*/  LDC R14, c[0x0][0x618] ;  /* 0x00018600ff0e7b82 */ /* 0x000e640000000800 */
[----:B------:R-:W-:Y:S02]  /*5870*/  IMAD.X R3, RZ, RZ, ~R3, P0 ;  /* 0x000000ffff037224 */ /* 0x000fe400000e0e03 */
[----:B------:R-:W-:-:S04]  /*5880*/  IMAD.WIDE.U32 R12, R15, R22, R4 ;  /* 0x000000160f0c7225 */ /* 0x000fc800078e0004 */
[----:B------:R-:W2:Y:S01]  /*5890*/  LDC R16, c[0x0][0x608] ;  /* 0x00018200ff107b82 */ /* 0x000ea20000000800 */
[----:B------:R-:W-:-:S04]  /*58a0*/  IMAD R6, R3, R22, RZ ;  /* 0x0000001603067224 */ /* 0x000fc800078e02ff */
[----:B------:R-:W-:-:S03]  /*58b0*/  IMAD R3, R15, R23, R6 ;  /* 0x000000170f037224 */ /* 0x000fc600078e0206 */
[----:B------:R-:W3:Y:S01]  /*58c0*/  LDC R26, c[0x0][0x658] ;  /* 0x00019600ff1a7b82 */ /* 0x000ee20000000800 */
[----:B------:R-:W-:Y:S01]  /*58d0*/  IMAD.IADD R3, R13, 0x1, R3 ;  /* 0x000000010d037824 */ /* 0x000fe200078e0203 */
[----:B0-----:R-:W-:Y:S01]  /*58e0*/  ISETP.NE.U32.AND P0, PT, R28, RZ, PT ;  /* 0x000000ff1c00720c */ /* 0x001fe20003f05070 */
[----:B------:R-:W-:-:S03]  /*58f0*/  IMAD.MOV.U32 R13, RZ, RZ, -0x1 ;  /* 0xffffffffff0d7424 */ /* 0x000fc600078e00ff */
        /* <DEDUP_REMOVED lines=25> */
.L_x_110:
[----:B-1----:R-:W-:Y:S01]  /*5a90*/  SHF.R.U64 R6, R12, R25, R13 ;  /* 0x000000190c067219 */ /* 0x002fe2000000120d */
[----:B0-----:R-:W-:Y:S01]  /*5aa0*/  VIADD R13, R24, 0xffffffff ;  /* 0xffffffff180d7836 */ /* 0x001fe20000000000 */
[----:B------:R-:W-:Y:S01]  /*5ab0*/  SHF.L.U32 R9, R31, R26, RZ ;  /* 0x0000001a1f097219 */ /* 0x000fe200000006ff */
[----:B------:R-:W-:Y:S01]  /*5ac0*/  @P4 IMAD R10, R11, R20, R8 ;  /* 0x000000140b0a4224 */ /* 0x000fe200078e0208 */
[----:B------:R-:W-:Y:S01]  /*5ad0*/  LOP3.LUT R3, R22, R33, RZ, 0xc0, !PT ;  /* 0x0000002116037212 */ /* 0x000fe200078ec0ff */
[----:B------:R-:W-:Y:S01]  /*5ae0*/  IMAD.MOV R12, RZ, RZ, -R6 ;  /* 0x000000ffff0c7224 */ /* 0x000fe200078e0a06 */
[----:B------:R-:W-:Y:S01]  /*5af0*/  LOP3.LUT R18, R18, R13, RZ, 0xc0, !PT ;  /* 0x0000000d12127212 */ /* 0x000fe200078ec0ff */
[----:B------:R-:W-:Y:S02]  /*5b00*/  IMAD.MOV.U32 R8, RZ, RZ, 0x1 ;  /* 0x00000001ff087424 */ /* 0x000fe400078e00ff */
[----:B------:R-:W-:Y:S02]  /*5b10*/  IMAD R9, R9, R6, R3 ;  /* 0x0000000609097224 */ /* 0x000fe400078e0203 */
[----:B--2---:R-:W-:-:S02]  /*5b20*/  IMAD R3, R12, R27, R23 ;  /* 0x0000001b0c037224 */ /* 0x004fc400078e0217 */
[----:B---3--:R-:W-:Y:S02]  /*5b30*/  IMAD R6, R9, R30, R10 ;  /* 0x0000001e09067224 */ /* 0x008fe400078e020a */
[----:B------:R-:W-:Y:S01]  /*5b40*/  IMAD R9, R3, R24, R18 ;  /* 0x0000001803097224 */ /* 0x000fe200078e0212 */
[----:B------:R-:W-:Y:S01]  /*5b50*/  PRMT R3, R8, 0x7610, R3 ;  /* 0x0000761008037816 */ /* 0x000fe20000000003 */
[----:B------:R-:W-:-:S03]  /*5b60*/  IMAD.MOV.U32 R16, RZ, RZ, R21 ;  /* 0x000000ffff107224 */ /* 0x000fc600078e0015 */
[----:B------:R-:W-:Y:S02]  /*5b70*/  SEL R12, R9, R6, !P4 ;  /* 0x00000006090c7207 */ /* 0x000fe40006000000 */
[----:B------:R-:W-:-:S07]  /*5b80*/  SEL R6, R6, R9, !P4 ;  /* 0x0000000906067207 */ /* 0x000fce0006000000 */
.L_x_108:
[----:B------:R-:W-:-:S08]  /*5b90*/  NOP ;  /* 0x0000000000007918 */ /* 0x000fd00000000000 */
[----:B------:R-:W0:-:S00]  /*5ba0*/  USETMAXREG.DEALLOC.CTAPOOL 0x28 ;  /* 0x00000028000079c8 */ /* 0x000e0000080e0500 */
[----:B0-----:R-:W-:-:S13]  /*5bb0*/  ISETP.NE.AND P0, PT, R7, RZ, PT ;  /* 0x000000ff0700720c */ /* 0x001fda0003f05270 */
[----:B------:R-:W-:Y:S05]  /*5bc0*/  @P0 EXIT ;  /* 0x000000000000094d */ /* 0x000fea0003800000 */
[----:B------:R-:W-:Y:S01]  /*5bd0*/  LOP3.LUT P0, RZ, R3, 0xff, RZ, 0xc0, !PT ;  /* 0x000000ff03ff7812 */ /* 0x000fe2000780c0ff */
[----:B------:R-:W-:Y:S02]  /*5be0*/  IMAD.MOV.U32 R11, RZ, RZ, 0x1 ;  /* 0x00000001ff0b7424 */ /* 0x000fe400078e00ff */
[----:B------:R-:W-:-:S10]  /*5bf0*/  IMAD.MOV.U32 R15, RZ, RZ, RZ ;  /* 0x000000ffff0f7224 */ /* 0x000fd400078e00ff */
[----:B------:R-:W-:Y:S05]  /*5c00*/  @!P0 BRA `(.L_x_111) ;  /* 0x0000000c00748947 */ /* 0x000fea0003800000 */
[----:B------:R-:W0:Y:S01]  /*5c10*/  LDC R3, c[0x0][0x28c] ;  /* 0x0000a300ff037b82 */ /* 0x000e220000000800 */
[----:B------:R-:W-:Y:S01]  /*5c20*/  ULDC UR5, c[0x0][0x658] ;  /* 0x0001960000057ab9 */ /* 0x000fe20000000800 */
[----:B------:R-:W-:Y:S01]  /*5c30*/  UMOV UR11, 0xffffffff ;  /* 0xffffffff000b7882 */ /* 0x000fe20000000000 */
[----:B------:R-:W-:Y:S01]  /*5c40*/  UMOV UR16, 0x1 ;  /* 0x0000000100107882 */ /* 0x000fe20000000000 */
[----:B------:R-:W-:Y:S01]  /*5c50*/  USHF.L.U32 UR11, UR11, UR5, URZ ;  /* 0x000000050b0b7299 */ /* 0x000fe2000800063f */
[----:B------:R-:W-:Y:S01]  /*5c60*/  BSSY B0, `(.L_x_111) ;  /* 0x00000d7000007945 */ /* 0x000fe20003800000 */
[----:B------:R-:W-:Y:S01]  /*5c70*/  ULDC UR9, c[0x0][0xc] ;  /* 0x0000030000097ab9 */ /* 0x000fe20000000800 */
[----:B------:R-:W-:Y:S01]  /*5c80*/  ULDC UR12, c[0x0][0x10] ;  /* 0x00000400000c7ab9 */ /* 0x000fe20000000800 */
[----:B------:R-:W1:Y:S01]  /*5c90*/  S2UR UR8, SR_CgaCtaId ;  /* 0x00000000000879c3 */ /* 0x000e620000008800 */
[----:B------:R-:W-:Y:S01]  /*5ca0*/  ULOP3.LUT UR13, URZ, UR11, URZ, 0x33, !UPT ;  /* 0x0000000b3f0d7292 */ /* 0x000fe2000f8e333f */
[----:B------:R-:W-:Y:S01]  /*5cb0*/  IMAD.MOV.U32 R13, RZ, RZ, 0x1 ;  /* 0x00000001ff0d7424 */ /* 0x000fe200078e00ff */
[----:B------:R-:W-:Y:S01]  /*5cc0*/  LOP3.LUT R14, R2, 0x2, RZ, 0xfc, !PT ;  /* 0x00000002020e7812 */ /* 0x000fe200078efcff */
[----:B------:R-:W-:Y:S01]  /*5cd0*/  IMAD.MOV.U32 R11, RZ, RZ, 0x1 ;  /* 0x00000001ff0b7424 */ /* 0x000fe200078e00ff */
[----:B------:R-:W-:Y:S01]  /*5ce0*/  ULDC UR4, c[0x0][0x600] ;  /* 0x0001800000047ab9 */ /* 0x000fe20000000800 */
[----:B------:R-:W-:Y:S01]  /*5cf0*/  IMAD.MOV.U32 R15, RZ, RZ, RZ ;  /* 0x000000ffff0f7224 */ /* 0x000fe200078e00ff */
[----:B------:R-:W-:Y:S01]  /*5d00*/  UMOV UR15, 0x5 ;  /* 0x00000005000f7882 */ /* 0x000fe20000000000 */
[----:B------:R-:W-:-:S02]  /*5d10*/  UIADD3 UR4, UR4, -0x1, URZ ;  /* 0xffffffff04047890 */ /* 0x000fc4000fffe03f */
[----:B------:R-:W-:Y:S01]  /*5d20*/  USHF.L.U32 UR5, UR16, UR5, URZ ;  /* 0x0000000510057299 */ /* 0x000fe2000800063f */
[----:B------:R-:W-:Y:S01]  /*5d30*/  ULDC.64 UR28, c[0x0][0x198] ;  /* 0x00006600001c7ab9 */ /* 0x000fe20000000a00 */
[----:B0-----:R-:W-:-:S05]  /*5d40*/  VIADD R3, R3, 0x7f ;  /* 0x0000007f03037836 */ /* 0x001fca0000000000 */
[----:B------:R-:W-:Y:S01]  /*5d50*/  SHF.R.S32.HI R8, RZ, 0x1f, R3 ;  /* 0x0000001fff087819 */ /* 0x000fe20000011403 */
[----:B-1----:R-:W-:-:S03]  /*5d60*/  ULOP3.LUT UR10, UR8, 0x1, URZ, 0xc0, !UPT ;  /* 0x00000001080a7892 */ /* 0x002fc6000f8ec03f */
[----:B------:R-:W-:Y:S01]  /*5d70*/  LEA.HI R8, R8, R3, RZ, 0x7 ;  /* 0x0000000308087211 */ /* 0x000fe200078f38ff */
[----:B------:R-:W-:Y:S02]  /*5d80*/  USHF.R.U32.HI UR27, URZ, 0x1, UR8 ;  /* 0x000000013f1b7899 */ /* 0x000fe40008011608 */
[----:B------:R-:W-:Y:S01]  /*5d90*/  USHF.L.U32 UR6, UR8, 0x5, URZ ;  /* 0x0000000508067899 */ /* 0x000fe2000800063f */
[----:B------:R-:W-:Y:S01]  /*5da0*/  SHF.R.S32.HI R10, RZ, 0x7, R8 ;  /* 0x00000007ff0a7819 */ /* 0x000fe20000011408 */
[----:B------:R-:W-:Y:S02]  /*5db0*/  USHF.L.U32 UR7, UR8, 0xc, URZ ;  /* 0x0000000c08077899 */ /* 0x000fe4000800063f */
[----:B------:R-:W-:Y:S02]  /*5dc0*/  ULOP3.LUT UR8, UR8, 0xfffffffe, URZ, 0xc0, !UPT ;  /* 0xfffffffe08087892 */ /* 0x000fe4000f8ec03f */
[----:B------:R-:W-:Y:S01]  /*5dd0*/  UISETP.GT.U32.AND UP0, UPT, UR10, 0xffff, UPT ;  /* 0x0000ffff0a00788c */ /* 0x000fe2000bf04070 */
[----:B------:R-:W-:Y:S01]  /*5de0*/  VIADD R3, R10, 0x1 ;  /* 0x000000010a037836 */ /* 0x000fe20000000000 */
[----:B------:R-:W-:-:S02]  /*5df0*/  USHF.L.U32 UR14, UR16, UR8, URZ ;  /* 0x00000008100e7299 */ /* 0x000fc4000800063f */
[----:B------:R-:W-:Y:S02]  /*5e00*/  ULOP3.LUT UR11, UR8, 0x1, URZ, 0xfc, !UPT ;  /* 0x00000001080b7892 */ /* 0x000fe4000f8efc3f */
[----:B------:R-:W-:Y:S02]  /*5e10*/  UIMAD.WIDE.U32 UR8, UR9, UR12, URZ ;  /* 0x0000000c090872a5 */ /* 0x000fe4000f8e003f */
[----:B------:R-:W-:Y:S01]  /*5e20*/  USEL UR10, UR10, 0xffff, !UP0 ;  /* 0x0000ffff0a0a7887 */ /* 0x000fe2000c000000 */
[----:B------:R-:W-:Y:S01]  /*5e30*/  ULDC UR12, c[0x0][0x14] ;  /* 0x00000500000c7ab9 */ /* 0x000fe20000000800 */
[----:B------:R-:W-:Y:S02]  /*5e40*/  USHF.L.U32 UR11, UR16, UR11, URZ ;  /* 0x0000000b100b7299 */ /* 0x000fe4000800063f */
[----:B------:R-:W-:Y:S02]  /*5e50*/  UIMAD.WIDE.U32 UR24, UR8, UR12, URZ ;  /* 0x0000000c081872a5 */ /* 0x000fe4000f8e003f */
[----:B------:R-:W-:-:S02]  /*5e60*/  UIMAD UR21, UR9, UR12, URZ ;  /* 0x0000000c091572a4 */ /* 0x000fc4000f8e023f */
[----:B------:R-:W-:Y:S02]  /*5e70*/  ULOP3.LUT UR10, UR10, 0xffff, URZ, 0xc0, !UPT ;  /* 0x0000ffff0a0a7892 */ /* 0x000fe4000f8ec03f */
[----:B------:R-:W-:Y:S02]  /*5e80*/  ULOP3.LUT UR6, UR6, 0x20, URZ, 0xc0, !UPT ;  /* 0x0000002006067892 */ /* 0x000fe4000f8ec03f */
[----:B------:R-:W-:Y:S02]  /*5e90*/  ULOP3.LUT UR7, UR7, 0x1000, URZ, 0xc0, !UPT ;  /* 0x0000100007077892 */ /* 0x000fe4000f8ec03f */
[----:B------:R-:W-:Y:S02]  /*5ea0*/  ULOP3.LUT UR14, UR14, UR11, URZ, 0xfc, !UPT ;  /* 0x0000000b0e0e7292 */ /* 0x000fe4000f8efc3f */
[----:B------:R-:W-:Y:S02]  /*5eb0*/  UIADD3 UR21, UR25, UR21, URZ ;  /* 0x0000001519157290 */ /* 0x000fe4000fffe03f */
[----:B------:R-:W-:-:S12]  /*5ec0*/  USHF.L.U32 UR15, UR15, UR10, URZ ;  /* 0x0000000a0f0f7299 */ /* 0x000fd8000800063f */
.L_x_122:
[----:B------:R-:W-:-:S03]  /*5ed0*/  UMOV UR8, 0xffffffff ;  /* 0xffffffff00087882 */ /* 0x000fc60000000000 */
[----:B------:R-:W-:Y:S05]  /*5ee0*/  BRA.DIV UR8, `(.L_x_112) ;  /* 0x0000000e08887947 */ /* 0x000fea000b800000 */
[----:B------:R-:W-:-:S13]  /*5ef0*/  ELECT P0, URZ, PT ;  /* 0x00000000003f782f */ /* 0x000fda0003800000 */
.L_x_132:
[----:B------:R-:W0:Y:S01]  /*5f00*/  LDC R7, c[0x0][0x28c] ;  /* 0x0000a300ff077b82 */ /* 0x000e220000000800 */
[----:B------:R-:W-:Y:S01]  /*5f10*/  BSSY B1, `(.L_x_113) ;  /* 0x000003b000017945 */ /* 0x000fe20003800000 */
[----:B0-----:R-:W-:-:S13]  /*5f20*/  ISETP.LT.OR P0, PT, R7, 0x1, !P0 ;  /* 0x000000010700780c */ /* 0x001fda0004701670 */
[----:B------:R-:W-:Y:S05]  /*5f30*/  @P0 BRA `(.L_x_114) ;  /* 0x0000000000e00947 */ /* 0x000fea0003800000 */
[----:B------:R-:W-:Y:S01]  /*5f40*/  LEA R9, R6, UR27, 0x1 ;  /* 0x0000001b06097c11 */ /* 0x000fe2000f8e08ff */
[----:B------:R-:W-:Y:S01]  /*5f50*/  IMAD.MOV.U32 R21, RZ, RZ, RZ ;  /* 0x000000ffff157224 */ /* 0x000fe200078e00ff */
[----:B------:R-:W-:Y:S01]  /*5f60*/  LEA R17, R12, UR6, 0x6 ;  /* 0x000000060c117c11 */ /* 0x000fe2000f8e30ff */
[----:B------:R-:W-:Y:S02]  /*5f70*/  IMAD.MOV.U32 R6, RZ, RZ, R3 ;  /* 0x000000ffff067224 */ /* 0x000fe400078e0003 */
[----:B------:R-:W-:Y:S02]  /*5f80*/  IMAD.MOV.U32 R7, RZ, RZ, R11 ;  /* 0x000000ffff077224 */ /* 0x000fe400078e000b */
[----:B------:R-:W-:Y:S02]  /*5f90*/  IMAD.MOV.U32 R8, RZ, RZ, R15 ;  /* 0x000000ffff087224 */ /* 0x000fe400078e000f */
[----:B------:R-:W-:-:S07]  /*5fa0*/  IMAD.SHL.U32 R18, R9, 0x40, RZ ;  /* 0x0000004009127824 */ /* 0x000fce00078e00ff */
.L_x_117:
[----:B------:R-:W0:Y:S01]  /*5fb0*/  S2R R12, SR_CgaCtaId ;  /* 0x00000000000c7919 */ /* 0x000e220000008800 */
[----:B------:R-:W-:Y:S02]  /*5fc0*/  MOV R9, 0x400 ;  /* 0x0000040000097802 */ /* 0x000fe40000000f00 */
[----:B------:R-:W-:Y:S02]  /*5fd0*/  LOP3.LUT P1, RZ, R0, 0x7f, RZ, 0xc0, !PT ;  /* 0x0000007f00ff7812 */ /* 0x000fe4000782c0ff */
[----:B0-----:R-:W-:Y:S02]  /*5fe0*/  LEA R19, R12, R9, 0x18 ;  /* 0x000000090c137211 */ /* 0x001fe400078ec0ff */
[----:B------:R-:W-:-:S09]  /*5ff0*/  SHF.L.U32 R9, R7, 0x1f, RZ ;  /* 0x0000001f07097819 */ /* 0x000fd200000006ff */
[----:B------:R-:W0:Y:S01]  /*6000*/  @!P1 LDC R12, c[0x0][0x500] ;  /* 0x00014000ff0c9b82 */ /* 0x000e220000000800 */
[----:B------:R-:W-:-:S04]  /*6010*/  IMAD R20, R8, 0x8, R19 ;  /* 0x0000000808147824 */ /* 0x000fc800078e0213 */
[----:B------:R-:W1:Y:S02]  /*6020*/  SYNCS.PHASECHK.TRANS64.TRYWAIT P0, [R20+URZ+0x18], R9 ;  /* 0x00001809140075a7 */ /* 0x000e64000800017f */
[----:B-1----:R-:W-:Y:S05]  /*6030*/  @!P0 BRA `(.L_x_115) ;  /* 0x0000000c00548947 */ /* 0x002fea0003800000 */
.L_x_133:
[----:B-1----:R-:W-:Y:S01]  /*6040*/  PRMT R9, R14, 0x9910, RZ ;  /* 0x000099100e097816 */ /* 0x002fe200000000ff */
[----:B0-----:R0:W-:Y:S03]  /*6050*/  @!P1 SYNCS.ARRIVE.TRANS64 RZ, [R20+URZ], R12 ;  /* 0x0000000c14ff99a7 */ /* 0x0011e6000800003f */
[----:B------:R-:W-:-:S13]  /*6060*/  ISETP.NE.AND P0, PT, R9, 0x2, PT ;  /* 0x000000020900780c */ /* 0x000fda0003f05270 */
[----:B0-----:R-:W-:Y:S05]  /*6070*/  @P0 BRA `(.L_x_116) ;  /* 0x0000000000040947 */ /* 0x001fea0003800000 */
[----:B------:R-:W-:Y:S01]  /*6080*/  BPT.TRAP 0x1 ;  /* 0x000000040000795c */ /* 0x000fe20000300000 */
.L_x_116:
[----:B------:R-:W-:Y:S01]  /*6090*/  LEA R9, R8, UR27, 0x1 ;  /* 0x0000001b08097c11 */ /* 0x000fe2000f8e08ff */
[----:B------:R-:W-:Y:S01]  /*60a0*/  VIADD R6, R6, 0xffffffff ;  /* 0xffffffff06067836 */ /* 0x000fe20000000000 */
[----:B------:R-:W-:Y:S01]  /*60b0*/  R2UR UR11, R8 ;  /* 0x00000000080b72ca */ /* 0x000fe200000e0000 */
[----:B------:R-:W-:Y:S01]  /*60c0*/  UIADD3 UR16, UP0, UR28, 0xf0, URZ ;  /* 0x000000f01c107890 */ /* 0x000fe2000ff1e03f */
[----:B------:R-:W-:Y:S01]  /*60d0*/  R2UR UR22, R19 ;  /* 0x00000000131672ca */ /* 0x000fe200000e0000 */
[----:B------:R-:W-:Y:S01]  /*60e0*/  IMAD.U32 R9, R9, 0x2000, R19 ;  /* 0x0000200009097824 */ /* 0x000fe200078e0013 */
[----:B------:R-:W-:Y:S01]  /*60f0*/  R2UR UR23, R18 ;  /* 0x00000000121772ca */ /* 0x000fe200000e0000 */
[----:B------:R-:W-:Y:S01]  /*6100*/  UIADD3 UR32, UP1, UR28, 0x1f0, URZ ;  /* 0x000001f01c207890 */ /* 0x000fe2000ff3e03f */
[----:B------:R-:W-:Y:S01]  /*6110*/  R2UR UR9, R20 ;  /* 0x00000000140972ca */ /* 0x000fe200000e0000 */
[----:B------:R-:W-:Y:S01]  /*6120*/  UIADD3.X UR17, URZ, UR29, URZ, UP0, !UPT ;  /* 0x0000001d3f117290 */ /* 0x000fe200087fe43f */
[----:B------:R-:W-:Y:S01]  /*6130*/  R2UR UR8, R9 ;  /* 0x00000000090872ca */ /* 0x000fe200000e0000 */
[----:B------:R-:W-:Y:S01]  /*6140*/  UPRMT UR20, URZ, 0x5410, UR15 ;  /* 0x000054103f147896 */ /* 0x000fe2000800000f */
[----:B------:R-:W-:Y:S01]  /*6150*/  R2UR UR10, R21 ;  /* 0x00000000150a72ca */ /* 0x000fe200000e0000 */
[----:B------:R-:W-:Y:S01]  /*6160*/  VIADD R8, R8, 0x1 ;  /* 0x0000000108087836 */ /* 0x000fe20000000000 */
[----:B------:R-:W-:Y:S01]  /*6170*/  R2UR UR12, R16 ;  /* 0x00000000100c72ca */ /* 0x000fe200000e0000 */
[----:B------:R-:W-:Y:S01]  /*6180*/  ULEA UR11, UR11, UR7, 0xd ;  /* 0x000000070b0b7291 */ /* 0x000fe2000f8e683f */
[----:B------:R-:W-:Y:S01]  /*6190*/  R2UR UR26, R17 ;  /* 0x00000000111a72ca */ /* 0x000fe200000e0000 */
[----:B------:R-:W-:Y:S01]  /*61a0*/  UPRMT UR30, URZ, 0x5410, UR14 ;  /* 0x000054103f1e7896 */ /* 0x000fe2000800000e */
[----:B------:R-:W-:Y:S01]  /*61b0*/  ISETP.GT.AND P1, PT, R6, 0x1, PT ;  /* 0x000000010600780c */ /* 0x000fe20003f24270 */
[----:B------:R-:W-:Y:S01]  /*61c0*/  UIADD3 UR22, UR22, 0xc100, UR11 ;  /* 0x0000c10016167890 */ /* 0x000fe2000fffe00b */
[----:B------:R-:W-:Y:S01]  /*61d0*/  ISETP.NE.AND P0, PT, R8, 0x3, PT ;  /* 0x000000030800780c */ /* 0x000fe20003f05270 */
[----:B------:R-:W-:Y:S01]  /*61e0*/  UIADD3.X UR33, URZ, UR29, URZ, UP1, !UPT ;  /* 0x0000001d3f217290 */ /* 0x000fe20008ffe43f */
[----:B------:R-:W-:Y:S01]  /*61f0*/  VIADD R21, R21, 0x80 ;  /* 0x0000008015157836 */ /* 0x000fe20000000000 */
[----:B------:R-:W-:Y:S01]  /*6200*/  UIADD3 UR8, UR8, 0x100, URZ ;  /* 0x0000010008087890 */ /* 0x000fe2000fffe03f */
[----:B------:R-:W-:Y:S01]  /*6210*/  SEL R12, RZ, 0x1, P0 ;  /* 0x00000001ff0c7807 */ /* 0x000fe20000000000 */
[----:B------:R-:W-:Y:S01]  /*6220*/  UMOV UR18, 0x0 ;  /* 0x0000000000127882 */ /* 0x000fe20000000000 */
[----:B------:R-:W-:Y:S01]  /*6230*/  UMOV UR19, 0x10000000 ;  /* 0x1000000000137882 */ /* 0x000fe20000000000 */
[----:B------:R-:W-:Y:S01]  /*6240*/  UMOV UR11, UR23 ;  /* 0x00000017000b7c82 */ /* 0x000fe20008000000 */
[----:B------:R-:W-:-:S02]  /*6250*/  LOP3.LUT R7, R7, R12, RZ, 0x3c, !PT ;  /* 0x0000000c07077212 */ /* 0x000fc400078e3cff */
[----:B------:R-:W-:Y:S02]  /*6260*/  SEL R8, R8, RZ, P0 ;  /* 0x000000ff08087207 */ /* 0x000fe40000000000 */
[----:B------:R0:W-:Y:S02]  /*6270*/  UTMALDG.3D.MULTICAST [UR8], [UR16], UR20, desc[UR18] ;  /* 0x00001208100073b4 */ /* 0x0001e40008011814 */
[----:B0-----:R-:W-:Y:S01]  /*6280*/  UMOV UR8, UR22 ;  /* 0x0000001600087c82 */ /* 0x001fe20008000000 */
[----:B------:R-:W-:Y:S02]  /*6290*/  UMOV UR11, UR26 ;  /* 0x0000001a000b7c82 */ /* 0x000fe40008000000 */
[----:B------:R0:W-:Y:S02]  /*62a0*/  UTMALDG.3D.MULTICAST [UR8], [UR32], UR30, desc[UR18] ;  /* 0x00001208200073b4 */ /* 0x0001e4000801181e */
[----:B0-----:R-:W-:Y:S05]  /*62b0*/  @P1 BRA `(.L_x_117) ;  /* 0xfffffffc003c1947 */ /* 0x001fea000383ffff */
.L_x_114:
[----:B------:R-:W-:Y:S05]  /*62c0*/  BSYNC B1 ;  /* 0x0000000000017941 */ /* 0x000fea0003800000 */
.L_x_113:
[----:B------:R-:W-:Y:S01]  /*62d0*/  LOP3.LUT P1, RZ, R13, 0xff, RZ, 0xc0, !PT ;  /* 0x000000ff0dff7812 */ /* 0x000fe2000782c0ff */
[C---:B------:R-:W-:Y:S01]  /*62e0*/  IMAD.IADD R15, R10.reuse, 0x1, R15 ;  /* 0x000000010a0f7824 */ /* 0x040fe200078e020f */
[----:B------:R-:W-:Y:S01]  /*62f0*/  ULDC.64 UR8, c[0x0][0x650] ;  /* 0x0001940000087ab9 */ /* 0x000fe20000000a00 */
[C---:B------:R-:W-:Y:S01]  /*6300*/  ISETP.GE.U32.AND P2, PT, R10.reuse, 0x3, PT ;  /* 0x000000030a00780c */ /* 0x040fe20003f46070 */
[----:B------:R-:W-:Y:S01]  /*6310*/  BSSY B1, `(.L_x_118) ;  /* 0x0000069000017945 */ /* 0x000fe20003800000 */
[----:B------:R-:W-:Y:S01]  /*6320*/  IMAD.MOV.U32 R12, RZ, RZ, -0x1 ;  /* 0xffffffffff0c7424 */ /* 0x000fe200078e00ff */
[----:B------:R-:W-:Y:S01]  /*6330*/  ISETP.GT.U32.AND P0, PT, R15, 0x2, PT ;  /* 0x000000020f00780c */ /* 0x000fe20003f04070 */
[----:B------:R-:W-:Y:S01]  /*6340*/  IMAD.MOV.U32 R16, RZ, RZ, -0x1 ;  /* 0xffffffffff107424 */ /* 0x000fe200078e00ff */
[----:B------:R-:W-:Y:S02]  /*6350*/  PRMT R13, RZ, 0x7610, R13 ;  /* 0x00007610ff0d7816 */ /* 0x000fe4000000000d */
[----:B------:R-:W-:-:S03]  /*6360*/  ISETP.LT.U32.AND P0, PT, R10, 0x3, P0 ;  /* 0x000000030a00780c */ /* 0x000fc60000701070 */
[----:B------:R-:W0:Y:S01]  /*6370*/  @P1 S2R R7, SR_CgaCtaId ;  /* 0x0000000000071919 */ /* 0x000e220000008800 */
[----:B------:R-:W-:-:S04]  /*6380*/  @P1 MOV R6, 0x400 ;  /* 0x0000040000061802 */ /* 0x000fc80000000f00 */
[----:B0-----:R-:W-:Y:S01]  /*6390*/  @P1 LEA R8, R7, R6, 0x18 ;  /* 0x0000000607081211 */ /* 0x001fe200078ec0ff */
[----:B------:R-:W-:Y:S01]  /*63a0*/  IMAD.WIDE.U32 R6, R15, -0x55555555, RZ ;  /* 0xaaaaaaab0f067825 */ /* 0x000fe200078e00ff */
[----:B------:R-:W-:Y:S02]  /*63b0*/  SEL R6, RZ, 0x1, !P0 ;  /* 0x00000001ff067807 */ /* 0x000fe40004000000 */
[----:B------:R0:W-:Y:S01]  /*63c0*/  @P1 SYNCS.ARRIVE.TRANS64.A1T0 RZ, [R8+URZ+0x48], RZ ;  /* 0x000048ff08ff19a7 */ /* 0x0001e2000810003f */
[----:B------:R-:W-:Y:S02]  /*63d0*/  IADD3 R4, P1, R4, UR24, RZ ;  /* 0x0000001804047c10 */ /* 0x000fe4000ff3e0ff */
[----:B------:R-:W-:Y:S01]  /*63e0*/  LOP3.LUT R11, R11, R6, RZ, 0x3c, !PT ;  /* 0x000000060b0b7212 */ /* 0x000fe200078e3cff */
[----:B------:R-:W-:Y:S01]  /*63f0*/  IMAD.MOV.U32 R6, RZ, RZ, -0x1 ;  /* 0xffffffffff067424 */ /* 0x000fe200078e00ff */
[----:B------:R-:W-:Y:S02]  /*6400*/  IADD3.X R5, R5, UR21, RZ, P1, !PT ;  /* 0x0000001505057c10 */ /* 0x000fe40008ffe4ff */
[----:B------:R-:W-:-:S02]  /*6410*/  ISETP.GE.U32.AND P0, PT, R4, UR8, PT ;  /* 0x0000000804007c0c */ /* 0x000fc4000bf06070 */
[----:B0-----:R-:W-:Y:S02]  /*6420*/  SHF.R.U32.HI R8, RZ, 0x1, R7 ;  /* 0x00000001ff087819 */ /* 0x001fe40000011607 */
[----:B------:R-:W-:Y:S02]  /*6430*/  ISETP.GE.U32.AND.EX P0, PT, R5, UR9, PT, P0 ;  /* 0x0000000905007c0c */ /* 0x000fe4000bf06100 */
[----:B------:R-:W-:Y:S01]  /*6440*/  @P2 LOP3.LUT R11, R11, 0x1, R8, 0x78, !PT ;  /* 0x000000010b0b2812 */ /* 0x000fe200078e7808 */
[----:B------:R-:W-:Y:S01]  /*6450*/  IMAD R15, R8, -0x3, R15 ;  /* 0xfffffffd080f7824 */ /* 0x000fe200078e020f */
[----:B------:R-:W-:-:S09]  /*6460*/  PRMT R7, RZ, 0x7610, R7 ;  /* 0x00007610ff077816 */ /* 0x000fd20000000007 */
[----:B------:R-:W-:Y:S05]  /*6470*/  @P0 BRA `(.L_x_119) ;  /* 0x0000000400480947 */ /* 0x000fea0003800000 */
[----:B------:R-:W0:Y:S01]  /*6480*/  S2R R17, SR_CTAID.X ;  /* 0x0000000000117919 */ /* 0x000e220000002500 */
[----:B------:R-:W-:Y:S01]  /*6490*/  ULDC.64 UR8, c[0x0][0x628] ;  /* 0x00018a0000087ab9 */ /* 0x000fe20000000a00 */
[----:B------:R-:W1:Y:S01]  /*64a0*/  LDC R18, c[0x0][0x144] ;  /* 0x00005100ff127b82 */ /* 0x000e620000000800 */
[----:B------:R-:W-:Y:S01]  /*64b0*/  ISETP.NE.U32.AND P0, PT, RZ, UR8, PT ;  /* 0x00000008ff007c0c */ /* 0x000fe2000bf05070 */
[----:B------:R-:W2:Y:S01]  /*64c0*/  S2R R12, SR_CTAID.Y ;  /* 0x00000000000c7919 */ /* 0x000ea20000002600 */
[----:B------:R-:W-:Y:S01]  /*64d0*/  ULDC UR10, c[0x0][0x150] ;  /* 0x00005400000a7ab9 */ /* 0x000fe20000000800 */
[----:B------:R-:W-:Y:S01]  /*64e0*/  ULDC UR11, c[0x0][0x630] ;  /* 0x00018c00000b7ab9 */ /* 0x000fe20000000800 */
[----:B------:R-:W-:Y:S01]  /*64f0*/  ISETP.NE.AND.EX P0, PT, RZ, UR9, PT, P0 ;  /* 0x00000009ff007c0c */ /* 0x000fe2000bf05300 */
[----:B------:R-:W-:Y:S01]  /*6500*/  IMAD.MOV.U32 R6, RZ, RZ, R4 ;  /* 0x000000ffff067224 */ /* 0x000fe200078e0004 */
[----:B0-----:R-:W-:-:S05]  /*6510*/  I2FP.F32.U32 R7, R17 ;  /* 0x0000001100077245 */ /* 0x001fca0000201000 */
[----:B------:R-:W-:Y:S01]  /*6520*/  FMUL R20, R7, UR10 ;  /* 0x0000000a07147c20 */ /* 0x000fe20008400000 */
[----:B------:R-:W-:-:S05]  /*6530*/  IMAD.MOV.U32 R7, RZ, RZ, R5 ;  /* 0x000000ffff077224 */ /* 0x000fca00078e0005 */
[----:B--2---:R-:W-:Y:S05]  /*6540*/  @!P0 BRA `(.L_x_120) ;  /* 0x0000000000288947 */ /* 0x004fea0003800000 */
[----:B------:R-:W-:Y:S02]  /*6550*/  ULDC UR10, c[0x0][0x634] ;  /* 0x00018d00000a7ab9 */ /* 0x000fe40000000800 */
[----:B------:R-:W-:-:S05]  /*6560*/  IADD3 R7, P0, R4, UR10, RZ ;  /* 0x0000000a04077c10 */ /* 0x000fca000ff1e0ff */
[----:B------:R-:W-:-:S04]  /*6570*/  IMAD.X R19, RZ, RZ, R5, P0 ;  /* 0x000000ffff137224 */ /* 0x000fc800000e0605 */
[----:B------:R-:W-:-:S04]  /*6580*/  IMAD.WIDE.U32 R8, R19, UR8, RZ ;  /* 0x0000000813087c25 */ /* 0x000fc8000f8e00ff */
[----:B------:R-:W-:-:S04]  /*6590*/  IMAD.WIDE.U32 R8, P0, R7, UR9, R8 ;  /* 0x0000000907087c25 */ /* 0x000fc8000f800008 */
[----:B------:R-:W-:-:S04]  /*65a0*/  IMAD.WIDE.U32 R6, R7, UR8, RZ ;  /* 0x0000000807067c25 */ /* 0x000fc8000f8e00ff */
[----:B------:R-:W-:Y:S01]  /*65b0*/  IMAD.MOV.U32 R6, RZ, RZ, R9 ;  /* 0x000000ffff067224 */ /* 0x000fe200078e0009 */
[----:B------:R-:W-:Y:S01]  /*65c0*/  IADD3 RZ, P1, R7, R8, RZ ;  /* 0x0000000807ff7210 */ /* 0x000fe20007f3e0ff */
[----:B------:R-:W-:-:S04]  /*65d0*/  IMAD.X R7, RZ, RZ, RZ, P0 ;  /* 0x000000ffff077224 */ /* 0x000fc800000e06ff */
[----:B------:R-:W-:-:S08]  /*65e0*/  IMAD.WIDE.U32.X R6, R19, UR9, R6, P1 ;  /* 0x0000000913067c25 */ /* 0x000fd000088e0406 */
.L_x_120:
[--C-:B------:R-:W-:Y:S01]  /*65f0*/  SHF.R.U64 R16, R6, UR11, R7.reuse ;  /* 0x0000000b06107c19 */ /* 0x100fe20008001207 */
[----:B------:R-:W0:Y:S01]  /*6600*/  F2I.U32.TRUNC.NTZ R20, R20 ;  /* 0x0000001400147305 */ /* 0x000e22000020f000 */
[----:B------:R-:W-:Y:S01]  /*6610*/  SHF.R.U32.HI R6, RZ, UR11, R7 ;  /* 0x0000000bff067c19 */ /* 0x000fe20008011607 */
[----:B------:R-:W-:Y:S01]  /*6620*/  ULDC.64 UR8, c[0x0][0x620] ;  /* 0x0001880000087ab9 */ /* 0x000fe20000000a00 */
[----:B------:R-:W-:Y:S01]  /*6630*/  IADD3 R9, P0, RZ, -R16, RZ ;  /* 0x80000010ff097210 */ /* 0x000fe20007f1e0ff */
[----:B------:R-:W-:Y:S01]  /*6640*/  ULDC.64 UR10, c[0x0][0x640] ;  /* 0x00019000000a7ab9 */ /* 0x000fe20000000a00 */
[----:B------:R-:W2:Y:S03]  /*6650*/  LDC R21, c[0x0][0x148] ;  /* 0x00005200ff157b82 */ /* 0x000ea60000000800 */
[----:B------:R-:W-:Y:S01]  /*6660*/  IMAD.X R6, RZ, RZ, ~R6, P0 ;  /* 0x000000ffff067224 */ /* 0x000fe200000e0e06 */
[----:B------:R-:W-:-:S03]  /*6670*/  ISETP.NE.U32.AND P0, PT, RZ, UR10, PT ;  /* 0x0000000aff007c0c */ /* 0x000fc6000bf05070 */
[----:B------:R-:W-:Y:S01]  /*6680*/  IMAD R8, R6, UR8, RZ ;  /* 0x0000000806087c24 */ /* 0x000fe2000f8e02ff */
[----:B------:R-:W-:Y:S01]  /*6690*/  ISETP.NE.AND.EX P0, PT, RZ, UR11, PT, P0 ;  /* 0x0000000bff007c0c */ /* 0x000fe2000bf05300 */
[----:B------:R-:W-:Y:S01]  /*66a0*/  IMAD.WIDE.U32 R6, R9, UR8, R4 ;  /* 0x0000000809067c25 */ /* 0x000fe2000f8e0004 */
[----:B------:R-:W-:-:S03]  /*66b0*/  ULDC UR8, c[0x0][0x618] ;  /* 0x0001860000087ab9 */ /* 0x000fc60000000800 */
[----:B------:R-:W-:Y:S01]  /*66c0*/  IMAD R9, R9, UR9, R8 ;  /* 0x0000000909097c24 */ /* 0x000fe2000f8e0208 */
[----:B------:R-:W-:Y:S01]  /*66d0*/  ULDC UR9, c[0x0][0x154] ;  /* 0x0000550000097ab9 */ /* 0x000fe20000000800 */
[----:B0-----:R-:W-:Y:S02]  /*66e0*/  IMAD.MOV R8, RZ, RZ, -R20 ;  /* 0x000000ffff087224 */ /* 0x001fe400078e0a14 */
[----:B------:R-:W-:Y:S02]  /*66f0*/  IMAD.IADD R7, R7, 0x1, R9 ;  /* 0x0000000107077824 */ /* 0x000fe400078e0209 */
[----:B-1----:R-:W-:Y:S01]  /*6700*/  IMAD R17, R18, R8, R17 ;  /* 0x0000000812117224 */ /* 0x002fe200078e0211 */
[----:B------:R-:W-:Y:S02]  /*6710*/  I2FP.F32.U32 R8, R12 ;  /* 0x0000000c00087245 */ /* 0x000fe40000201000 */
[--C-:B------:R-:W-:Y:S02]  /*6720*/  SHF.R.U64 R18, R6, UR8, R7.reuse ;  /* 0x0000000806127c19 */ /* 0x100fe40008001207 */
[----:B------:R-:W-:Y:S01]  /*6730*/  SHF.R.U32.HI R7, RZ, UR8, R7 ;  /* 0x00000008ff077c19 */ /* 0x000fe20008011607 */
[----:B------:R-:W-:Y:S01]  /*6740*/  FMUL R8, R8, UR9 ;  /* 0x0000000908087c20 */ /* 0x000fe20008400000 */
[----:B------:R-:W-:-:S02]  /*6750*/  ULDC UR8, c[0x0][0x608] ;  /* 0x0001820000087ab9 */ /* 0x000fc40000000800 */
[--C-:B------:R-:W-:Y:S01]  /*6760*/  SHF.R.U64 R20, R18, UR8, R7.reuse ;  /* 0x0000000812147c19 */ /* 0x100fe20008001207 */
[----:B------:R0:W1:Y:S01]  /*6770*/  F2I.U32.TRUNC.NTZ R22, R8 ;  /* 0x0000000800167305 */ /* 0x000062000020f000 */
[----:B------:R-:W-:Y:S01]  /*6780*/  SHF.R.U32.HI R7, RZ, UR8, R7 ;  /* 0x00000008ff077c19 */ /* 0x000fe20008011607 */
[----:B------:R-:W-:-:S03]  /*6790*/  ULDC UR8, c[0x0][0x658] ;  /* 0x0001960000087ab9 */ /* 0x000fc60000000800 */
[--C-:B------:R-:W-:Y:S02]  /*67a0*/  SHF.R.U64 R19, R20, UR8, R7.reuse ;  /* 0x0000000814137c19 */ /* 0x100fe40008001207 */
[----:B------:R-:W-:-:S03]  /*67b0*/  SHF.R.U32.HI R23, RZ, UR8, R7 ;  /* 0x00000008ff177c19 */ /* 0x000fc60008011607 */
[----:B------:R-:W-:Y:S02]  /*67c0*/  IMAD.MOV.U32 R6, RZ, RZ, R19 ;  /* 0x000000ffff067224 */ /* 0x000fe400078e0013 */
[----:B------:R-:W-:Y:S01]  /*67d0*/  IMAD.MOV.U32 R7, RZ, RZ, R23 ;  /* 0x000000ffff077224 */ /* 0x000fe200078e0017 */
[----:B0-----:R-:W-:Y:S06]  /*67e0*/  @!P0 BRA `(.L_x_121) ;  /* 0x0000000000288947 */ /* 0x001fec0003800000 */
        /* <DEDUP_REMOVED lines=10> */
.L_x_121:
[----:B------:R-:W-:Y:S01]  /*6890*/  ULDC UR8, c[0x0][0x648] ;  /* 0x0001920000087ab9 */ /* 0x000fe20000000800 */
[----:B-1----:R-:W-:Y:S01]  /*68a0*/  IMAD.MOV R22, RZ, RZ, -R22 ;  /* 0x000000ffff167224 */ /* 0x002fe200078e0a16 */
[----:B------:R-:W-:Y:S01]  /*68b0*/  SHF.R.U64 R7, R6, UR8, R7 ;  /* 0x0000000806077c19 */ /* 0x000fe20008001207 */
[----:B------:R-:W-:Y:S01]  /*68c0*/  ULDC UR8, c[0x0][0x638] ;  /* 0x00018e0000087ab9 */ /* 0x000fe20000000800 */
[----:B------:R-:W-:Y:S01]  /*68d0*/  LOP3.LUT R6, R20, UR13, RZ, 0xc0, !PT ;  /* 0x0000000d14067c12 */ /* 0x000fe2000f8ec0ff */
[----:B--2---:R-:W-:Y:S01]  /*68e0*/  @P4 IMAD R17, R21, R22, R12 ;  /* 0x0000001615114224 */ /* 0x004fe200078e020c */
[----:B------:R-:W-:Y:S01]  /*68f0*/  LOP3.LUT R18, R18, UR4, RZ, 0xc0, !PT ;  /* 0x0000000412127c12 */ /* 0x000fe2000f8ec0ff */
[----:B------:R-:W-:Y:S01]  /*6900*/  IMAD.MOV R8, RZ, RZ, -R7 ;  /* 0x000000ffff087224 */ /* 0x000fe200078e0a07 */
[----:B------:R-:W-:Y:S01]  /*6910*/  ULDC UR9, c[0x0][0x610] ;  /* 0x0001840000097ab9 */ /* 0x000fe20000000800 */
[----:B------:R-:W-:Y:S02]  /*6920*/  IMAD R6, R7, UR5, R6 ;  /* 0x0000000507067c24 */ /* 0x000fe4000f8e0206 */
[----:B------:R-:W-:Y:S01]  /*6930*/  IMAD R19, R8, UR8, R19 ;  /* 0x0000000808137c24 */ /* 0x000fe2000f8e0213 */
[----:B------:R-:W-:Y:S01]  /*6940*/  ULDC UR8, c[0x0][0x600] ;  /* 0x0001800000087ab9 */ /* 0x000fe20000000800 */
[----:B------:R-:W-:-:S02]  /*6950*/  IMAD R17, R6, UR9, R17 ;  /* 0x0000000906117c24 */ /* 0x000fc4000f8e0211 */
[----:B------:R-:W-:Y:S02]  /*6960*/  IMAD R6, R19, UR8, R18 ;  /* 0x0000000813067c24 */ /* 0x000fe4000f8e0212 */
[----:B------:R-:W-:-:S03]  /*6970*/  IMAD.MOV.U32 R7, RZ, RZ, 0x1 ;  /* 0x00000001ff077424 */ /* 0x000fc600078e00ff */
[----:B------:R-:W-:Y:S02]  /*6980*/  SEL R12, R6, R17, !P4 ;  /* 0x00000011060c7207 */ /* 0x000fe40006000000 */
[----:B------:R-:W-:-:S07]  /*6990*/  SEL R6, R17, R6, !P4 ;  /* 0x0000000611067207 */ /* 0x000fce0006000000 */
.L_x_119:
[----:B------:R-:W-:Y:S05]  /*69a0*/  BSYNC B1 ;  /* 0x0000000000017941 */ /* 0x000fea0003800000 */
.L_x_118:
[----:B------:R-:W-:-:S13]  /*69b0*/  LOP3.LUT P0, RZ, R7, 0xff, RZ, 0xc0, !PT ;  /* 0x000000ff07ff7812 */ /* 0x000fda000780c0ff */
[----:B------:R-:W-:Y:S05]  /*69c0*/  @P0 BRA `(.L_x_122) ;  /* 0xfffffff400400947 */ /* 0x000fea000383ffff */
[----:B------:R-:W-:Y:S05]  /*69d0*/  BSYNC B0 ;  /* 0x0000000000007941 */ /* 0x000fea0003800000 */
.L_x_111:
[----:B------:R-:W-:-:S03]  /*69e0*/  UMOV UR8, 0xffffffff ;  /* 0xffffffff00087882 */ /* 0x000fc60000000000 */
[----:B------:R-:W-:Y:S05]  /*69f0*/  BRA.DIV UR8, `(.L_x_123) ;  /* 0x0000000208f87947 */ /* 0x000fea000b800000 */
[----:B------:R-:W-:-:S13]  /*6a00*/  ELECT P0, URZ, PT ;  /* 0x00000000003f782f */ /* 0x000fda0003800000 */
.L_x_136:
[----:B------:R-:W-:Y:S04]  /*6a10*/  BSSY B0, `(.L_x_124) ;  /* 0x0000022000007945 */ /* 0x000fe80003800000 */
[----:B------:R-:W-:Y:S05]  /*6a20*/  @!P0 BRA `(.L_x_125) ;  /* 0x0000000000808947 */ /* 0x000fea0003800000 */
[----:B------:R-:W-:-:S04]  /*6a30*/  LOP3.LUT R2, R2, 0x2, RZ, 0xfc, !PT ;  /* 0x0000000202027812 */ /* 0x000fc800078efcff */
[----:B------:R-:W-:-:S13]  /*6a40*/  ISETP.NE.AND P0, PT, R2, 0x3, PT ;  /* 0x000000030200780c */ /* 0x000fda0003f05270 */
[----:B------:R-:W-:Y:S05]  /*6a50*/  @!P0 BRA `(.L_x_126) ;  /* 0x0000000000048947 */ /* 0x000fea0003800000 */
[----:B------:R-:W-:Y:S01]  /*6a60*/  BPT.TRAP 0x1 ;  /* 0x000000040000795c */ /* 0x000fe20000300000 */
.L_x_126:
[----:B------:R-:W0:Y:S01]  /*6a70*/  S2R R3, SR_CgaCtaId ;  /* 0x0000000000037919 */ /* 0x000e220000008800 */
[----:B------:R-:W-:-:S04]  /*6a80*/  MOV R0, 0x400 ;  /* 0x0000040000007802 */ /* 0x000fc80000000f00 */
[----:B0-----:R-:W-:Y:S02]  /*6a90*/  LEA R0, R3, R0, 0x18 ;  /* 0x0000000003007211 */ /* 0x001fe400078ec0ff */
[----:B------:R-:W-:-:S03]  /*6aa0*/  SHF.L.U32 R3, R11, 0x1f, RZ ;  /* 0x0000001f0b037819 */ /* 0x000fc600000006ff */
[----:B------:R-:W-:-:S04]  /*6ab0*/  VIADD R0, R0, 0x18 ;  /* 0x0000001800007836 */ /* 0x000fc80000000000 */
[C---:B------:R-:W-:Y:S02]  /*6ac0*/  IMAD R4, R15.reuse, 0x8, R0 ;  /* 0x000000080f047824 */ /* 0x040fe400078e0200 */
[----:B------:R-:W-:Y:S02]  /*6ad0*/  VIADD R15, R15, 0x1 ;  /* 0x000000010f0f7836 */ /* 0x000fe40000000000 */
[----:B------:R-:W0:Y:S03]  /*6ae0*/  SYNCS.PHASECHK.TRANS64.TRYWAIT P0, [R4+URZ], R3 ;  /* 0x00000003040075a7 */ /* 0x000e26000800017f */
[----:B------:R-:W-:-:S04]  /*6af0*/  ISETP.NE.AND P1, PT, R15, 0x3, PT ;  /* 0x000000030f00780c */ /* 0x000fc80003f25270 */
[----:B------:R-:W-:Y:S02]  /*6b00*/  SEL R2, RZ, 0x1, P1 ;  /* 0x00000001ff027807 */ /* 0x000fe40000800000 */
[----:B------:R-:W-:Y:S02]  /*6b10*/  SEL R15, R15, RZ, P1 ;  /* 0x000000ff0f0f7207 */ /* 0x000fe40000800000 */
[----:B------:R-:W-:-:S03]  /*6b20*/  LOP3.LUT R11, R11, R2, RZ, 0x3c, !PT ;  /* 0x000000020b0b7212 */ /* 0x000fc600078e3cff */
[----:B------:R-:W-:Y:S01]  /*6b30*/  IMAD R6, R15, 0x8, R0 ;  /* 0x000000080f067824 */ /* 0x000fe200078e0200 */
[----:B------:R-:W-:Y:S01]  /*6b40*/  SHF.L.U32 R5, R11, 0x1f, RZ ;  /* 0x0000001f0b057819 */ /* 0x000fe200000006ff */
[----:B0-----:R-:W-:Y:S06]  /*6b50*/  @!P0 BRA `(.L_x_127) ;  /* 0x0000000000c08947 */ /* 0x001fec0003800000 */
.L_x_137:
[----:B------:R-:W1:Y:S01]  /*6b60*/  SYNCS.PHASECHK.TRANS64.TRYWAIT P0, [R6+URZ], R5 ;  /* 0x00000005060075a7 */ /* 0x000e62000800017f */
[----:B------:R-:W-:-:S05]  /*6b70*/  VIADD R2, R15, 0x1 ;  /* 0x000000010f027836 */ /* 0x000fca0000000000 */
[----:B------:R-:W-:-:S04]  /*6b80*/  ISETP.NE.AND P1, PT, R2, 0x3, PT ;  /* 0x000000030200780c */ /* 0x000fc80003f25270 */
[----:B0-----:R-:W-:Y:S02]  /*6b90*/  SEL R4, RZ, 0x1, P1 ;  /* 0x00000001ff047807 */ /* 0x001fe40000800000 */
[----:B------:R-:W-:Y:S02]  /*6ba0*/  SEL R3, R2, RZ, P1 ;  /* 0x000000ff02037207 */ /* 0x000fe40000800000 */
[----:B------:R-:W-:Y:S01]  /*6bb0*/  LOP3.LUT R4, R11, R4, RZ, 0x3c, !PT ;  /* 0x000000040b047212 */ /* 0x000fe200078e3cff */
[----:B-1----:R-:W-:Y:S06]  /*6bc0*/  @!P0 BRA `(.L_x_128) ;  /* 0x0000000000b88947 */ /* 0x002fec0003800000 */
.L_x_138:
[----:B------:R-:W-:Y:S01]  /*6bd0*/  IMAD R3, R3, 0x8, R0 ;  /* 0x0000000803037824 */ /* 0x000fe200078e0200 */
[----:B------:R-:W-:-:S07]  /*6be0*/  SHF.L.U32 R0, R4, 0x1f, RZ ;  /* 0x0000001f04007819 */ /* 0x000fce00000006ff */
.L_x_129:
[----:B-1----:R1:W2:Y:S02]  /*6bf0*/  SYNCS.PHASECHK.TRANS64.TRYWAIT P0, [R3+URZ], R0 ;  /* 0x00000000030075a7 */ /* 0x0022a4000800017f */
[----:B--2---:R-:W-:Y:S05]  /*6c00*/  @!P0 NANOSLEEP.SYNCS 0x989680 ;  /* 0x009896800000895d */ /* 0x004fea0003900000 */
[----:B------:R-:W2:Y:S02]  /*6c10*/  @!P0 SYNCS.PHASECHK.TRANS64 P0, [R3+URZ], R0 ;  /* 0x00000000030085a7 */ /* 0x000ea4000800007f */
[----:B--2---:R-:W-:Y:S05]  /*6c20*/  @!P0 BRA `(.L_x_129) ;  /* 0xfffffffc00f08947 */ /* 0x004fea000383ffff */
.L_x_125:
[----:B------:R-:W-:Y:S05]  /*6c30*/  BSYNC B0 ;  /* 0x0000000000007941 */ /* 0x000fea0003800000 */
.L_x_124:
[----:B------:R-:W-:Y:S05]  /*6c40*/  EXIT ;  /* 0x000000000000794d */ /* 0x000fea0003800000 */
.L_x_21:
[----:B-1----:R-:W-:-:S04]  /*6c50*/  IMAD.U32 R9, RZ, RZ, UR6 ;  /* 0x00000006ff097e24 */ /* 0x002fc8000f8e00ff */
[----:B------:R1:W3:Y:S03]  /*6c60*/  SYNCS.PHASECHK.TRANS64.TRYWAIT P0, [R9+URZ], R8 ;  /* 0x00000008090075a7 */ /* 0x0002e6000800017f */
[----:B---3--:R-:W-:Y:S05]  /*6c70*/  @!P0 NANOSLEEP.SYNCS 0x989680 ;  /* 0x009896800000895d */ /* 0x008fea0003900000 */
[----:B------:R-:W3:Y:S02]  /*6c80*/  @!P0 SYNCS.PHASECHK.TRANS64 P0, [R9+URZ], R8 ;  /* 0x00000008090085a7 */ /* 0x000ee4000800007f */
[----:B---3--:R-:W-:Y:S05]  /*6c90*/  @!P0 BRA `(.L_x_21) ;  /* 0xfffffffc00ec8947 */ /* 0x008fea000383ffff */
[----:B------:R-:W-:Y:S05]  /*6ca0*/  BRA `(.L_x_20) ;  /* 0xffffffa8004c7947 */ /* 0x000fea000383ffff */
.L_x_27:
[----:B-1----:R-:W-:-:S04]  /*6cb0*/  IMAD.U32 R11, RZ, RZ, UR12 ;  /* 0x0000000cff0b7e24 */ /* 0x002fc8000f8e00ff */
[----:B------:R1:W3:Y:S03]  /*6cc0*/  SYNCS.PHASECHK.TRANS64.TRYWAIT P0, [R11+URZ], R10 ;  /* 0x0000000a0b0075a7 */ /* 0x0002e6000800017f */
[----:B---3--:R-:W-:Y:S05]  /*6cd0*/  @!P0 NANOSLEEP.SYNCS 0x989680 ;  /* 0x009896800000895d */ /* 0x008fea0003900000 */
[----:B------:R-:W3:Y:S02]  /*6ce0*/  @!P0 SYNCS.PHASECHK.TRANS64 P0, [R11+URZ], R10 ;  /* 0x0000000a0b0085a7 */ /* 0x000ee4000800007f */
[----:B---3--:R-:W-:Y:S05]  /*6cf0*/  @!P0 BRA `(.L_x_27) ;  /* 0xfffffffc00ec8947 */ /* 0x008fea000383ffff */
[----:B------:R-:W-:Y:S05]  /*6d00*/  BRA `(.L_x_26) ;  /* 0xffffffb000047947 */ /* 0x000fea000383ffff */
.L_x_112:
[----:B------:R-:W-:Y:S01]  /*6d10*/  BSSY B1, `(.L_x_130) ;  /* 0x0000006000017945 */ /* 0x000fe20003800000 */
[----:B------:R-:W-:-:S07]  /*6d20*/  IMAD.MOV.U32 R7, RZ, RZ, -0x1 ;  /* 0xffffffffff077424 */ /* 0x000fce00078e00ff */
[----:B------:R-:W-:Y:S05]  /*6d30*/  WARPSYNC.COLLECTIVE R7, `(.L_x_131) ;  /* 0x00000000070c7348 */ /* 0x000fea0003c00000 */
[----:B------:R-:W-:Y:S02]  /*6d40*/  ELECT P0, UR62, PT ;  /* 0x00000000003e782f */ /* 0x000fe40003800000 */
[----:B------:R-:W-:Y:S01]  /*6d50*/  MOV R7, UR62 ;  /* 0x0000003e00077c02 */ /* 0x000fe20008000f00 */
[----:B------:R-:W-:Y:S10]  /*6d60*/  ENDCOLLECTIVE ;  /* 0x000000000000791b */ /* 0x000ff40003800000 */
.L_x_131:
[----:B------:R-:W-:Y:S05]  /*6d70*/  BSYNC B1 ;  /* 0x0000000000017941 */ /* 0x000fea0003800000 */
.L_x_130:
[----:B------:R-:W-:Y:S05]  /*6d80*/  BRA `(.L_x_132) ;  /* 0xfffffff0005c7947 */ /* 0x000fea000383ffff */
.L_x_115:
[----:B-1----:R1:W2:Y:S02]  /*6d90*/  SYNCS.PHASECHK.TRANS64.TRYWAIT P0, [R20+URZ+0x18], R9 ;  /* 0x00001809140075a7 */ /* 0x0022a4000800017f */
[----:B--2---:R-:W-:Y:S05]  /*6da0*/  @!P0 NANOSLEEP.SYNCS 0x989680 ;  /* 0x009896800000895d */ /* 0x004fea0003900000 */
[----:B------:R-:W2:Y:S02]  /*6db0*/  @!P0 SYNCS.PHASECHK.TRANS64 P0, [R20+URZ+0x18], R9 ;  /* 0x00001809140085a7 */ /* 0x000ea4000800007f */
[----:B--2---:R-:W-:Y:S05]  /*6dc0*/  @!P0 BRA `(.L_x_115) ;  /* 0xfffffffc00f08947 */ /* 0x004fea000383ffff */
[----:B------:R-:W-:Y:S05]  /*6dd0*/  BRA `(.L_x_133) ;  /* 0xfffffff000987947 */ /* 0x000fea000383ffff */
.L_x_123:
[----:B------:R-:W-:Y:S01]  /*6de0*/  BSSY B0, `(.L_x_134) ;  /* 0x0000006000007945 */ /* 0x000fe20003800000 */
[----:B------:R-:W-:-:S07]  /*6df0*/  IMAD.MOV.U32 R7, RZ, RZ, -0x1 ;  /* 0xffffffffff077424 */ /* 0x000fce00078e00ff */
[----:B------:R-:W-:Y:S05]  /*6e00*/  WARPSYNC.COLLECTIVE R7, `(.L_x_135) ;  /* 0x00000000070c7348 */ /* 0x000fea0003c00000 */
[----:B------:R-:W-:Y:S02]  /*6e10*/  ELECT P0, UR62, PT ;  /* 0x00000000003e782f */ /* 0x000fe40003800000 */
[----:B------:R-:W-:Y:S01]  /*6e20*/  MOV R7, UR62 ;  /* 0x0000003e00077c02 */ /* 0x000fe20008000f00 */
[----:B------:R-:W-:Y:S10]  /*6e30*/  ENDCOLLECTIVE ;  /* 0x000000000000791b */ /* 0x000ff40003800000 */
.L_x_135:
[----:B------:R-:W-:Y:S05]  /*6e40*/  BSYNC B0 ;  /* 0x0000000000007941 */ /* 0x000fea0003800000 */
.L_x_134:
[----:B------:R-:W-:Y:S05]  /*6e50*/  BRA `(.L_x_136) ;  /* 0xfffffff800ec7947 */ /* 0x000fea000383ffff */
.L_x_127:
[----:B0-----:R0:W1:Y:S02]  /*6e60*/  SYNCS.PHASECHK.TRANS64.TRYWAIT P0, [R4+URZ], R3 ;  /* 0x00000003040075a7 */ /* 0x001064000800017f */
[----:B-1----:R-:W-:Y:S05]  /*6e70*/  @!P0 NANOSLEEP.SYNCS 0x989680 ;  /* 0x009896800000895d */ /* 0x002fea0003900000 */
[----:B------:R-:W1:Y:S02]  /*6e80*/  @!P0 SYNCS.PHASECHK.TRANS64 P0, [R4+URZ], R3 ;  /* 0x00000003040085a7 */ /* 0x000e64000800007f */
[----:B-1----:R-:W-:Y:S05]  /*6e90*/  @!P0 BRA `(.L_x_127) ;  /* 0xfffffffc00f08947 */ /* 0x002fea000383ffff */
[----:B------:R-:W-:Y:S05]  /*6ea0*/  BRA `(.L_x_137) ;  /* 0xfffffffc002c7947 */ /* 0x000fea000383ffff */
.L_x_128:
[----:B0-----:R0:W1:Y:S02]  /*6eb0*/  SYNCS.PHASECHK.TRANS64.TRYWAIT P0, [R6+URZ], R5 ;  /* 0x00000005060075a7 */ /* 0x001064000800017f */
[----:B-1----:R-:W-:Y:S05]  /*6ec0*/  @!P0 NANOSLEEP.SYNCS 0x989680 ;  /* 0x009896800000895d */ /* 0x002fea0003900000 */
[----:B------:R-:W1:Y:S02]  /*6ed0*/  @!P0 SYNCS.PHASECHK.TRANS64 P0, [R6+URZ], R5 ;  /* 0x00000005060085a7 */ /* 0x000e64000800007f */
[----:B-1----:R-:W-:Y:S05]  /*6ee0*/  @!P0 BRA `(.L_x_128) ;  /* 0xfffffffc00f08947 */ /* 0x002fea000383ffff */
[----:B------:R-:W-:Y:S05]  /*6ef0*/  BRA `(.L_x_138) ;  /* 0xfffffffc00347947 */ /* 0x000fea000383ffff */
.L_x_139:
[----:B------:R-:W-:-:S00]  /*6f00*/  BRA `(.L_x_139) ;  /* 0xfffffffc00fc7947 */ /* 0x000fc0000383ffff */
[----:B------:R-:W-:-:S00]  /*6f10*/  NOP ;  /* 0x0000000000007918 */ /* 0x000fc00000000000 */
        /* <DEDUP_REMOVED lines=14> */
.L_x_140:


//--------------------- .nv.shared._ZN7cutlass13device_kernelINS_4gemm6kernel13GemmUniversalIN4cute5tupleIJiiiiEEENS1_10collective13CollectiveMmaINS1_37MainloopSm90TmaGmmaWarpSpecializedFP8ILi3ENS5_IJNS4_1CILi2EEESB_NSA_ILi1EEEEEENS1_35KernelTmaWarpSpecializedCooperativeEEENS5_IJNSA_ILi128EEENSA_ILi64EEESG_EEENS_12float_e5m2_tENS5_IJlSC_lEEESJ_SK_NS4_8TiledMMAINS4_8MMA_AtomIJNS4_4SM904GMMA30MMA_64x64x32_F32E5M2E5M2_SS_TNILNSO_7ScaleInE1ELSQ_1EEEEEENS4_6LayoutINS5_IJSB_SC_SC_EEENS5_IJSC_NSA_ILi0EEESV_EEEEENS5_IJNS4_10UnderscoreESY_SY_EEEEENS4_23SM90_TMA_LOAD_MULTICASTENS4_14ComposedLayoutINS4_7SwizzleILi3ELi4ELi3EEENS4_18smem_ptr_flag_bitsILi8EEENST_INS5_IJNSA_ILi8EEESG_EEENS5_IJSG_SC_EEEEEEEvNS4_8identityES11_S1B_vS1C_EENS_8epilogue10collective6detail29Sm90TmaWarpSpecializedAdapterINS1F_15DefaultEpilogueISJ_SK_SK_NS1E_6thread17LinearCombinationISJ_Li1EffLNS1J_9ScaleType4KindE0ELNS_15FloatRoundStyleE2ESJ_EENS1_15EpilogueDefaultEEEEEvvEEEEvNT_6ParamsE --------------------------
	.section	.nv.shared._ZN7cutlass13device_kernelINS_4gemm6kernel13GemmUniversalIN4cute5tupleIJiiiiEEENS1_10collective13CollectiveMmaINS1_37MainloopSm90TmaGmmaWarpSpecializedFP8ILi3ENS5_IJNS4_1CILi2EEESB_NSA_ILi1EEEEEENS1_35KernelTmaWarpSpecializedCooperativeEEENS5_IJNSA_ILi128EEENSA_ILi64EEESG_EEENS_12float_e5m2_tENS5_IJlSC_lEEESJ_SK_NS4_8TiledMMAINS4_8MMA_AtomIJNS4_4SM904GMMA30MMA_64x64x32_F32E5M2E5M2_SS_TNILNSO_7ScaleInE1ELSQ_1EEEEEENS4_6LayoutINS5_IJSB_SC_SC_EEENS5_IJSC_NSA_ILi0EEESV_EEEEENS5_IJNS4_10UnderscoreESY_SY_EEEEENS4_23SM90_TMA_LOAD_MULTICASTENS4_14ComposedLayoutINS4_7SwizzleILi3ELi4ELi3EEENS4_18smem_ptr_flag_bitsILi8EEENST_INS5_IJNSA_ILi8EEESG_EEENS5_IJSG_SC_EEEEEEEvNS4_8identityES11_S1B_vS1C_EENS_8epilogue10collective6detail29Sm90TmaWarpSpecializedAdapterINS1F_15DefaultEpilogueISJ_SK_SK_NS1E_6thread17LinearCombinationISJ_Li1EffLNS1J_9ScaleType4KindE0ELNS_15FloatRoundStyleE2ESJ_EENS1_15EpilogueDefaultEEEEEvvEEEEvNT_6ParamsE,"aw",@nobits
	.sectionflags	@""
	.align	16
	.zero		1024


//--------------------- .nv.shared.reserved.0     --------------------------
	.section	.nv.shared.reserved.0,"aw",@nobits
	.weak		__nv_reservedSMEM_offset_0_alias
	.size		__nv_reservedSMEM_offset_0_alias, 0, 0
	.other		__nv_reservedSMEM_offset_0_alias,@"STO_CUDA_RESERVED_SHARED STV_DEFAULT"
__nv_reservedSMEM_offset_0_alias:
	.zero		0


//--------------------- .nv.global                --------------------------
	.section	.nv.global,"aw",@nobits
.nv.global:
	.type		_ZN39_INTERNAL_22f575d2_4_k_cu_d92e367b_50684cute1_E,@object
	.size		_ZN39_INTERNAL_22f575d2_4_k_cu_d92e367b_50684cute1_E,(_ZN39_INTERNAL_22f575d2_4_k_cu_d92e367b_50684cuda3std3__45__cpo6cbeginE - _ZN39_INTERNAL_22f575d2_4_k_cu_d92e367b_50684cute1_E)
_ZN39_INTERNAL_22f575d2_4_k_cu_d92e367b_50684cute1_E:
	.zero		1
	.type		_ZN39_INTERNAL_22f575d2_4_k_cu_d92e367b_50684cuda3std3__45__cpo6cbeginE,@object
	.size		_ZN39_INTERNAL_22f575d2_4_k_cu_d92e367b_50684cuda3std3__45__cpo6cbeginE,(_ZN39_INTERNAL_22f575d2_4_k_cu_d92e367b_50684cuda3std3__48in_placeE - _ZN39_INTERNAL_22f575d2_4_k_cu_d92e367b_50684cuda3std3__45__cpo6cbeginE)
_ZN39_INTERNAL_22f575d2_4_k_cu_d92e367b_50684cuda3std3__45__cpo6cbeginE:
	.zero		1
	.type		_ZN39_INTERNAL_22f575d2_4_k_cu_d92e367b_50684cuda3std3__48in_placeE,@object
	.size		_ZN39_INTERNAL_22f575d2_4_k_cu_d92e367b_50684cuda3std3__48in_placeE,(_ZN39_INTERNAL_22f575d2_4_k_cu_d92e367b_50684cuda3std6ranges3__45__cpo9iter_moveE - _ZN39_INTERNAL_22f575d2_4_k_cu_d92e367b_50684cuda3std3__48in_placeE)
_ZN39_INTERNAL_22f575d2_4_k_cu_d92e367b_50684cuda3std3__48in_placeE:
	.zero		1
	.type		_ZN39_INTERNAL_22f575d2_4_k_cu_d92e367b_50684cuda3std6ranges3__45__cpo9iter_moveE,@object
	.size		_ZN39_INTERNAL_22f575d2_4_k_cu_d92e367b_50684cuda3std6ranges3__45__cpo9iter_moveE,(_ZN39_INTERNAL_22f575d2_4_k_cu_d92e367b_50684cuda3std3__45__cpo5beginE - _ZN39_INTERNAL_22f575d2_4_k_cu_d92e367b_50684cuda3std6ranges3__45__cpo9iter_moveE)
_ZN39_INTERNAL_22f575d2_4_k_cu_d92e367b_50684cuda3std6ranges3__45__cpo9iter_moveE:
	.zero		1
	.type		_ZN39_INTERNAL_22f575d2_4_k_cu_d92e367b_50684cuda3std3__45__cpo5beginE,@object
	.size		_ZN39_INTERNAL_22f575d2_4_k_cu_d92e367b_50684cuda3std3__45__cpo5beginE,(_ZN39_INTERNAL_22f575d2_4_k_cu_d92e367b_50684cuda3std3__441_GLOBAL__N__22f575d2_4_k_cu_d92e367b_50686ignoreE - _ZN39_INTERNAL_22f575d2_4_k_cu_d92e367b_50684cuda3std3__45__cpo5beginE)
_ZN39_INTERNAL_22f575d2_4_k_cu_d92e367b_50684cuda3std3__45__cpo5beginE:
	.zero		1
	.type		_ZN39_INTERNAL_22f575d2_4_k_cu_d92e367b_50684cuda3std3__441_GLOBAL__N__22f575d2_4_k_cu_d92e367b_50686ignoreE,@object
	.size		_ZN39_INTERNAL_22f575d2_4_k_cu_d92e367b_50684cuda3std3__441_GLOBAL__N__22f575d2_4_k_cu_d92e367b_50686ignoreE,(_ZN39_INTERNAL_22f575d2_4_k_cu_d92e367b_50684cute7productE - _ZN39_INTERNAL_22f575d2_4_k_cu_d92e367b_50684cuda3std3__441_GLOBAL__N__22f575d2_4_k_cu_d92e367b_50686ignoreE)
_ZN39_INTERNAL_22f575d2_4_k_cu_d92e367b_50684cuda3std3__441_GLOBAL__N__22f575d2_4_k_cu_d92e367b_50686ignoreE:
	.zero		1
	.type		_ZN39_INTERNAL_22f575d2_4_k_cu_d92e367b_50684cute7productE,@object
	.size		_ZN39_INTERNAL_22f575d2_4_k_cu_d92e367b_50684cute7productE,(_ZN39_INTERNAL_22f575d2_4_k_cu_d92e367b_50684cuda3std3__45__cpo3endE - _ZN39_INTERNAL_22f575d2_4_k_cu_d92e367b_50684cute7productE)
_ZN39_INTERNAL_22f575d2_4_k_cu_d92e367b_50684cute7productE:
	.zero		1
	.type		_ZN39_INTERNAL_22f575d2_4_k_cu_d92e367b_50684cuda3std3__45__cpo3endE,@object
	.size		_ZN39_INTERNAL_22f575d2_4_k_cu_d92e367b_50684cuda3std3__45__cpo3endE,(_ZN39_INTERNAL_22f575d2_4_k_cu_d92e367b_50684cuda3std3__419piecewise_constructE - _ZN39_INTERNAL_22f575d2_4_k_cu_d92e367b_50684cuda3std3__45__cpo3endE)
_ZN39_INTERNAL_22f575d2_4_k_cu_d92e367b_50684cuda3std3__45__cpo3endE:
	.zero		1
	.type		_ZN39_INTERNAL_22f575d2_4_k_cu_d92e367b_50684cuda3std3__419piecewise_constructE,@object
	.size		_ZN39_INTERNAL_22f575d2_4_k_cu_d92e367b_50684cuda3std3__419piecewise_constructE,(_ZN39_INTERNAL_22f575d2_4_k_cu_d92e367b_50684cuda3std3__45__cpo4cendE - _ZN39_INTERNAL_22f575d2_4_k_cu_d92e367b_50684cuda3std3__419piecewise_constructE)
_ZN39_INTERNAL_22f575d2_4_k_cu_d92e367b_50684cuda3std3__419piecewise_constructE:
	.zero		1
	.type		_ZN39_INTERNAL_22f575d2_4_k_cu_d92e367b_50684cuda3std3__45__cpo4cendE,@object
	.size		_ZN39_INTERNAL_22f575d2_4_k_cu_d92e367b_50684cuda3std3__45__cpo4cendE,(_ZN39_INTERNAL_22f575d2_4_k_cu_d92e367b_50684cuda3std6ranges3__45__cpo4swapE - _ZN39_INTERNAL_22f575d2_4_k_cu_d92e367b_50684cuda3std3__45__cpo4cendE)
_ZN39_INTERNAL_22f575d2_4_k_cu_d92e367b_50684cuda3std3__45__cpo4cendE:
	.zero		1
	.type		_ZN39_INTERNAL_22f575d2_4_k_cu_d92e367b_50684cuda3std6ranges3__45__cpo4swapE,@object
	.size		_ZN39_INTERNAL_22f575d2_4_k_cu_d92e367b_50684cuda3std6ranges3__45__cpo4swapE,(.L_7 - _ZN39_INTERNAL_22f575d2_4_k_cu_d92e367b_50684cuda3std6ranges3__45__cpo4swapE)
_ZN39_INTERNAL_22f575d2_4_k_cu_d92e367b_50684cuda3std6ranges3__45__cpo4swapE:
	.zero		1
.L_7:


//--------------------- .nv.constant0._ZN7cutlass13device_kernelINS_4gemm6kernel13GemmUniversalIN4cute5tupleIJiiiiEEENS1_10collective13CollectiveMmaINS1_37MainloopSm90TmaGmmaWarpSpecializedFP8ILi3ENS5_IJNS4_1CILi2EEESB_NSA_ILi1EEEEEENS1_35KernelTmaWarpSpecializedCooperativeEEENS5_IJNSA_ILi128EEENSA_ILi64EEESG_EEENS_12float_e5m2_tENS5_IJlSC_lEEESJ_SK_NS4_8TiledMMAINS4_8MMA_AtomIJNS4_4SM904GMMA30MMA_64x64x32_F32E5M2E5M2_SS_TNILNSO_7ScaleInE1ELSQ_1EEEEEENS4_6LayoutINS5_IJSB_SC_SC_EEENS5_IJSC_NSA_ILi0EEESV_EEEEENS5_IJNS4_10UnderscoreESY_SY_EEEEENS4_23SM90_TMA_LOAD_MULTICASTENS4_14ComposedLayoutINS4_7SwizzleILi3ELi4ELi3EEENS4_18smem_ptr_flag_bitsILi8EEENST_INS5_IJNSA_ILi8EEESG_EEENS5_IJSG_SC_EEEEEEEvNS4_8identityES11_S1B_vS1C_EENS_8epilogue10collective6detail29Sm90TmaWarpSpecializedAdapterINS1F_15DefaultEpilogueISJ_SK_SK_NS1E_6thread17LinearCombinationISJ_Li1EffLNS1J_9ScaleType4KindE0ELNS_15FloatRoundStyleE2ESJ_EENS1_15EpilogueDefaultEEEEEvvEEEEvNT_6ParamsE --------------------------
	.section	.nv.constant0._ZN7cutlass13device_kernelINS_4gemm6kernel13GemmUniversalIN4cute5tupleIJiiiiEEENS1_10collective13CollectiveMmaINS1_37MainloopSm90TmaGmmaWarpSpecializedFP8ILi3ENS5_IJNS4_1CILi2EEESB_NSA_ILi1EEEEEENS1_35KernelTmaWarpSpecializedCooperativeEEENS5_IJNSA_ILi128EEENSA_ILi64EEESG_EEENS_12float_e5m2_tENS5_IJlSC_lEEESJ_SK_NS4_8TiledMMAINS4_8MMA_AtomIJNS4_4SM904GMMA30MMA_64x64x32_F32E5M2E5M2_SS_TNILNSO_7ScaleInE1ELSQ_1EEEEEENS4_6LayoutINS5_IJSB_SC_SC_EEENS5_IJSC_NSA_ILi0EEESV_EEEEENS5_IJNS4_10UnderscoreESY_SY_EEEEENS4_23SM90_TMA_LOAD_MULTICASTENS4_14ComposedLayoutINS4_7SwizzleILi3ELi4ELi3EEENS4_18smem_ptr_flag_bitsILi8EEENST_INS5_IJNSA_ILi8EEESG_EEENS5_IJSG_SC_EEEEEEEvNS4_8identityES11_S1B_vS1C_EENS_8epilogue10collective6detail29Sm90TmaWarpSpecializedAdapterINS1F_15DefaultEpilogueISJ_SK_SK_NS1E_6thread17LinearCombinationISJ_Li1EffLNS1J_9ScaleType4KindE0ELNS_15FloatRoundStyleE2ESJ_EENS1_15EpilogueDefaultEEEEEvvEEEEvNT_6ParamsE,"a",@progbits
	.sectionflags	@""
	.align	4
.nv.constant0._ZN7cutlass13device_kernelINS_4gemm6kernel13GemmUniversalIN4cute5tupleIJiiiiEEENS1_10collective13CollectiveMmaINS1_37MainloopSm90TmaGmmaWarpSpecializedFP8ILi3ENS5_IJNS4_1CILi2EEESB_NSA_ILi1EEEEEENS1_35KernelTmaWarpSpecializedCooperativeEEENS5_IJNSA_ILi128EEENSA_ILi64EEESG_EEENS_12float_e5m2_tENS5_IJlSC_lEEESJ_SK_NS4_8TiledMMAINS4_8MMA_AtomIJNS4_4SM904GMMA30MMA_64x64x32_F32E5M2E5M2_SS_TNILNSO_7ScaleInE1ELSQ_1EEEEEENS4_6LayoutINS5_IJSB_SC_SC_EEENS5_IJSC_NSA_ILi0EEESV_EEEEENS5_IJNS4_10UnderscoreESY_SY_EEEEENS4_23SM90_TMA_LOAD_MULTICASTENS4_14ComposedLayoutINS4_7SwizzleILi3ELi4ELi3EEENS4_18smem_ptr_flag_bitsILi8EEENST_INS5_IJNSA_ILi8EEESG_EEENS5_IJSG_SC_EEEEEEEvNS4_8identityES11_S1B_vS1C_EENS_8epilogue10collective6detail29Sm90TmaWarpSpecializedAdapterINS1F_15DefaultEpilogueISJ_SK_SK_NS1E_6thread17LinearCombinationISJ_Li1EffLNS1J_9ScaleType4KindE0ELNS_15FloatRoundStyleE2ESJ_EENS1_15EpilogueDefaultEEEEEvvEEEEvNT_6ParamsE:
	.zero		1664


//--------------------- SYMBOLS --------------------------

	.type		.nv.reservedSmem.offset0,@object
	.size		.nv.reservedSmem.offset0,0x4
